// auto-generated by cutlass_sweep.gemm — config: {"arch": "sm_90", "cluster_m": 1, "cluster_n": 1, "dtype": "e4m3", "dtype_b": "e4m3", "layout": "nt", "stages": 0, "tile_k": 128, "tile_m": 128, "tile_n": 128}
#include "cutlass/cutlass.h"
#include "cutlass/gemm/collective/collective_builder.hpp"
#include "cutlass/gemm/device/gemm_universal_adapter.h"
#include "cutlass/gemm/kernel/gemm_universal.hpp"
#include "cutlass/epilogue/collective/collective_builder.hpp"

using ElemA = cutlass::float_e4m3_t;
using ElemB = cutlass::float_e4m3_t;
using ElemCD = cutlass::float_e4m3_t;
using Acc  = float;
using TileShape    = cute::Shape<cute::_128, cute::_128, cute::_128>;
using ClusterShape = cute::Shape<cute::_1, cute::_1, cute::_1>;

using CollectiveEpilogue = typename cutlass::epilogue::collective::CollectiveBuilder<
    cutlass::arch::Sm90, cutlass::arch::OpClassTensorOp,
    TileShape, ClusterShape,
    cutlass::epilogue::collective::EpilogueTileAuto,
    Acc, Acc,
    ElemCD, cutlass::layout::RowMajor, 128 / cutlass::sizeof_bits<ElemCD>::value,
    ElemCD, cutlass::layout::RowMajor, 128 / cutlass::sizeof_bits<ElemCD>::value,
    cutlass::epilogue::collective::EpilogueScheduleAuto
  >::CollectiveOp;

using CollectiveMainloop = typename cutlass::gemm::collective::CollectiveBuilder<
    cutlass::arch::Sm90, cutlass::arch::OpClassTensorOp,
    ElemA, cutlass::layout::RowMajor, 128 / cutlass::sizeof_bits<ElemA>::value,
    ElemB, cutlass::layout::ColumnMajor, 128 / cutlass::sizeof_bits<ElemB>::value,
    Acc,
    TileShape, ClusterShape,
    cutlass::gemm::collective::StageCountAutoCarveout<static_cast<int>(sizeof(typename CollectiveEpilogue::SharedStorage))>,
    cutlass::gemm::collective::KernelScheduleAuto
  >::CollectiveOp;

using GemmKernel = cutlass::gemm::kernel::GemmUniversal<
    cute::Shape<int,int,int,int>,
    CollectiveMainloop,
    CollectiveEpilogue
>;
using Gemm = cutlass::gemm::device::GemmUniversalAdapter<GemmKernel>;

// Force the device kernel symbol into the cubin without needing a host main.
auto* _anchor = &cutlass::device_kernel<GemmKernel>;


// ===== COMPILED SASS (sm_90a) =====

	.target	sm_90a

	.elftype	@"ET_EXEC"


//--------------------- .note.nv.tkinfo           --------------------------
	.section	.note.nv.tkinfo,"",@"SHT_NOTE"
	.sectionflags	@"SHF_NOTE_NV_TKINFO"
	.tkinfo
        /*0018*/ 	.word	0x00000002
        /*0030*/ 	.string	""
        /*0030*/ 	.string	"ptxas"
        /*0030*/ 	.string	"Cuda compilation tools, release 13.0, V13.0.88"
        /*0030*/ 	.string	"Build cuda_13.0.r13.0/compiler.36424714_0"
        /*0030*/ 	.string	"-arch sm_90a -m 64 "



//--------------------- .note.nv.cuinfo           --------------------------
	.section	.note.nv.cuinfo,"",@"SHT_NOTE"
	.sectionflags	@"SHF_NOTE_NV_CUINFO"
        /*0018*/ 	.short	0x0002
        /*001a*/ 	.short	0x005a
        /*001c*/ 	.short	0x0082
	.zero		2


//--------------------- .nv.info                  --------------------------
	.section	.nv.info,"",@"SHT_CUDA_INFO"
	.align	4


	//----- nvinfo : EIATTR_REGCOUNT
	.align		4
        /*0000*/ 	.byte	0x04, 0x2f
        /*0002*/ 	.short	(.L_12 - .L_11)
	.align		4
.L_11:
        /*0004*/ 	.word	index@(_ZN7cutlass13device_kernelINS_4gemm6kernel13GemmUniversalIN4cute5tupleIJiiiiEEENS1_10collective13CollectiveMmaINS1_37MainloopSm90TmaGmmaWarpSpecializedFP8ILi7ENS5_IJNS4_1CILi1EEESB_SB_EEENS1_35KernelTmaWarpSpecializedCooperativeEEENS5_IJNSA_ILi128EEESF_SF_EEENS_12float_e4m3_tENS5_IJlSB_lEEESH_SI_NS4_8TiledMMAINS4_8MMA_AtomIJNS4_4SM904GMMA31MMA_64x128x32_F32E4M3E4M3_SS_TNILNSM_7ScaleInE1ELSO_1EEEEEENS4_6LayoutINS5_IJNSA_ILi2EEESB_SB_EEENS5_IJSB_NSA_ILi0EEESU_EEEEENS5_IJNS4_10UnderscoreESX_SX_EEEEENS4_13SM90_TMA_LOADENS4_14ComposedLayoutINS4_7SwizzleILi3ELi4ELi3EEENS4_18smem_ptr_flag_bitsILi8EEENSR_INS5_IJNSA_ILi8EEESF_EEENS5_IJSF_SB_EEEEEEEvNS4_8identityES10_S1A_vS1B_EENS_8epilogue10collective6detail29Sm90TmaWarpSpecializedAdapterINS1E_15DefaultEpilogueISH_SI_SI_NS1D_6thread17LinearCombinationISH_Li1EffLNS1I_9ScaleType4KindE0ELNS_15FloatRoundStyleE2ESH_EENS1_15EpilogueDefaultEEEEEvvEEEEvNT_6ParamsE)
        /*0008*/ 	.word	0x000000a8


	//----- nvinfo : EIATTR_FRAME_SIZE
	.align		4
.L_12:
        /*000c*/ 	.byte	0x04, 0x11
        /*000e*/ 	.short	(.L_14 - .L_13)
	.align		4
.L_13:
        /*0010*/ 	.word	index@(_ZN7cutlass13device_kernelINS_4gemm6kernel13GemmUniversalIN4cute5tupleIJiiiiEEENS1_10collective13CollectiveMmaINS1_37MainloopSm90TmaGmmaWarpSpecializedFP8ILi7ENS5_IJNS4_1CILi1EEESB_SB_EEENS1_35KernelTmaWarpSpecializedCooperativeEEENS5_IJNSA_ILi128EEESF_SF_EEENS_12float_e4m3_tENS5_IJlSB_lEEESH_SI_NS4_8TiledMMAINS4_8MMA_AtomIJNS4_4SM904GMMA31MMA_64x128x32_F32E4M3E4M3_SS_TNILNSM_7ScaleInE1ELSO_1EEEEEENS4_6LayoutINS5_IJNSA_ILi2EEESB_SB_EEENS5_IJSB_NSA_ILi0EEESU_EEEEENS5_IJNS4_10UnderscoreESX_SX_EEEEENS4_13SM90_TMA_LOADENS4_14ComposedLayoutINS4_7SwizzleILi3ELi4ELi3EEENS4_18smem_ptr_flag_bitsILi8EEENSR_INS5_IJNSA_ILi8EEESF_EEENS5_IJSF_SB_EEEEEEEvNS4_8identityES10_S1A_vS1B_EENS_8epilogue10collective6detail29Sm90TmaWarpSpecializedAdapterINS1E_15DefaultEpilogueISH_SI_SI_NS1D_6thread17LinearCombinationISH_Li1EffLNS1I_9ScaleType4KindE0ELNS_15FloatRoundStyleE2ESH_EENS1_15EpilogueDefaultEEEEEvvEEEEvNT_6ParamsE)
        /*0014*/ 	.word	0x00000000


	//----- nvinfo : EIATTR_MIN_STACK_SIZE
	.align		4
.L_14:
        /*0018*/ 	.byte	0x04, 0x12
        /*001a*/ 	.short	(.L_16 - .L_15)
	.align		4
.L_15:
        /*001c*/ 	.word	index@(_ZN7cutlass13device_kernelINS_4gemm6kernel13GemmUniversalIN4cute5tupleIJiiiiEEENS1_10collective13CollectiveMmaINS1_37MainloopSm90TmaGmmaWarpSpecializedFP8ILi7ENS5_IJNS4_1CILi1EEESB_SB_EEENS1_35KernelTmaWarpSpecializedCooperativeEEENS5_IJNSA_ILi128EEESF_SF_EEENS_12float_e4m3_tENS5_IJlSB_lEEESH_SI_NS4_8TiledMMAINS4_8MMA_AtomIJNS4_4SM904GMMA31MMA_64x128x32_F32E4M3E4M3_SS_TNILNSM_7ScaleInE1ELSO_1EEEEEENS4_6LayoutINS5_IJNSA_ILi2EEESB_SB_EEENS5_IJSB_NSA_ILi0EEESU_EEEEENS5_IJNS4_10UnderscoreESX_SX_EEEEENS4_13SM90_TMA_LOADENS4_14ComposedLayoutINS4_7SwizzleILi3ELi4ELi3EEENS4_18smem_ptr_flag_bitsILi8EEENSR_INS5_IJNSA_ILi8EEESF_EEENS5_IJSF_SB_EEEEEEEvNS4_8identityES10_S1A_vS1B_EENS_8epilogue10collective6detail29Sm90TmaWarpSpecializedAdapterINS1E_15DefaultEpilogueISH_SI_SI_NS1D_6thread17LinearCombinationISH_Li1EffLNS1I_9ScaleType4KindE0ELNS_15FloatRoundStyleE2ESH_EENS1_15EpilogueDefaultEEEEEvvEEEEvNT_6ParamsE)
        /*0020*/ 	.word	0x00000000
.L_16:


//--------------------- .nv.compat                --------------------------
	.section	.nv.compat,"",@"SHT_CUDA_COMPAT_INFO"
	.align	4
        /*0000*/ 	.byte	0x02, 0x09, 0x01, 0x00, 0x02, 0x02, 0x04, 0x00, 0x02, 0x05, 0x05, 0x00, 0x03, 0x07, 0x01, 0x01
        /*0010*/ 	.byte	0x02, 0x03, 0x01, 0x00, 0x02, 0x06, 0x01, 0x00, 0x04, 0x0b, 0x08, 0x00, 0x00, 0x00, 0x00, 0x00
        /*0020*/ 	.byte	0x00, 0x00, 0x00, 0x00


//--------------------- .nv.info._ZN7cutlass13device_kernelINS_4gemm6kernel13GemmUniversalIN4cute5tupleIJiiiiEEENS1_10collective13CollectiveMmaINS1_37MainloopSm90TmaGmmaWarpSpecializedFP8ILi7ENS5_IJNS4_1CILi1EEESB_SB_EEENS1_35KernelTmaWarpSpecializedCooperativeEEENS5_IJNSA_ILi128EEESF_SF_EEENS_12float_e4m3_tENS5_IJlSB_lEEESH_SI_NS4_8TiledMMAINS4_8MMA_AtomIJNS4_4SM904GMMA31MMA_64x128x32_F32E4M3E4M3_SS_TNILNSM_7ScaleInE1ELSO_1EEEEEENS4_6LayoutINS5_IJNSA_ILi2EEESB_SB_EEENS5_IJSB_NSA_ILi0EEESU_EEEEENS5_IJNS4_10UnderscoreESX_SX_EEEEENS4_13SM90_TMA_LOADENS4_14ComposedLayoutINS4_7SwizzleILi3ELi4ELi3EEENS4_18smem_ptr_flag_bitsILi8EEENSR_INS5_IJNSA_ILi8EEESF_EEENS5_IJSF_SB_EEEEEEEvNS4_8identityES10_S1A_vS1B_EENS_8epilogue10collective6detail29Sm90TmaWarpSpecializedAdapterINS1E_15DefaultEpilogueISH_SI_SI_NS1D_6thread17LinearCombinationISH_Li1EffLNS1I_9ScaleType4KindE0ELNS_15FloatRoundStyleE2ESH_EENS1_15EpilogueDefaultEEEEEvvEEEEvNT_6ParamsE --------------------------
	.section	.nv.info._ZN7cutlass13device_kernelINS_4gemm6kernel13GemmUniversalIN4cute5tupleIJiiiiEEENS1_10collective13CollectiveMmaINS1_37MainloopSm90TmaGmmaWarpSpecializedFP8ILi7ENS5_IJNS4_1CILi1EEESB_SB_EEENS1_35KernelTmaWarpSpecializedCooperativeEEENS5_IJNSA_ILi128EEESF_SF_EEENS_12float_e4m3_tENS5_IJlSB_lEEESH_SI_NS4_8TiledMMAINS4_8MMA_AtomIJNS4_4SM904GMMA31MMA_64x128x32_F32E4M3E4M3_SS_TNILNSM_7ScaleInE1ELSO_1EEEEEENS4_6LayoutINS5_IJNSA_ILi2EEESB_SB_EEENS5_IJSB_NSA_ILi0EEESU_EEEEENS5_IJNS4_10UnderscoreESX_SX_EEEEENS4_13SM90_TMA_LOADENS4_14ComposedLayoutINS4_7SwizzleILi3ELi4ELi3EEENS4_18smem_ptr_flag_bitsILi8EEENSR_INS5_IJNSA_ILi8EEESF_EEENS5_IJSF_SB_EEEEEEEvNS4_8identityES10_S1A_vS1B_EENS_8epilogue10collective6detail29Sm90TmaWarpSpecializedAdapterINS1E_15DefaultEpilogueISH_SI_SI_NS1D_6thread17LinearCombinationISH_Li1EffLNS1I_9ScaleType4KindE0ELNS_15FloatRoundStyleE2ESH_EENS1_15EpilogueDefaultEEEEEvvEEEEvNT_6ParamsE,"",@"SHT_CUDA_INFO"
	.sectionflags	@""
	.align	4


	//----- nvinfo : EIATTR_CUDA_API_VERSION
	.align		4
        /*0000*/ 	.byte	0x04, 0x37
        /*0002*/ 	.short	(.L_18 - .L_17)
.L_17:
        /*0004*/ 	.word	0x00000082


	//----- nvinfo : EIATTR_KPARAM_INFO
	.align		4
.L_18:
        /*0008*/ 	.byte	0x04, 0x17
        /*000a*/ 	.short	(.L_20 - .L_19)
.L_19:
        /*000c*/ 	.word	0x00000000
        /*0010*/ 	.short	0x0000
        /*0012*/ 	.short	0x0070
        /*0014*/ 	.byte	0x00, 0xf0, 0x01, 0x10


	//----- nvinfo : EIATTR_SPARSE_MMA_MASK
	.align		4
.L_20:
        /*0018*/ 	.byte	0x03, 0x50
        /*001a*/ 	.short	0x0000


	//----- nvinfo : EIATTR_MAXREG_COUNT
	.align		4
        /*001c*/ 	.byte	0x03, 0x1b
        /*001e*/ 	.short	0x00a8


	//----- nvinfo : EIATTR_NUM_BARRIERS
	.align		4
        /*0020*/ 	.byte	0x02, 0x4c
        /*0022*/ 	.byte	0x01
	.zero		1


	//----- nvinfo : EIATTR_MERCURY_ISA_VERSION
	.align		4
        /*0024*/ 	.byte	0x03, 0x5f
        /*0026*/ 	.short	0x0101


	//----- nvinfo : EIATTR_INT_WARP_WIDE_INSTR_OFFSETS
	.align		4
        /*0028*/ 	.byte	0x04, 0x31
        /*002a*/ 	.short	(.L_22 - .L_21)


	//   ....[0]....
.L_21:
        /*002c*/ 	.word	0x00000430


	//   ....[1]....
        /*0030*/ 	.word	0x00000440


	//   ....[2]....
        /*0034*/ 	.word	0x00000530


	//----- nvinfo : EIATTR_COOP_GROUP_MASK_REGIDS
	.align		4
.L_22:
        /*0038*/ 	.byte	0x04, 0x29
        /*003a*/ 	.short	(.L_24 - .L_23)


	//   ....[0]....
.L_23:
        /*003c*/ 	.word	0xffffffff


	//   ....[1]....
        /*0040*/ 	.word	0xffffffff


	//   ....[2]....
        /*0044*/ 	.word	0xffffffff


	//   ....[3]....
        /*0048*/ 	.word	0xffffffff


	//   ....[4]....
        /*004c*/ 	.word	0xffffffff


	//----- nvinfo : EIATTR_COOP_GROUP_INSTR_OFFSETS
	.align		4
.L_24:
        /*0050*/ 	.byte	0x04, 0x28
        /*0052*/ 	.short	(.L_26 - .L_25)


	//   ....[0]....
.L_25:
        /*0054*/ 	.word	0x00000060


	//   ....[1]....
        /*0058*/ 	.word	0x00000070


	//   ....[2]....
        /*005c*/ 	.word	0x00000130


	//   ....[3]....
        /*0060*/ 	.word	0x00000320


	//   ....[4]....
        /*0064*/ 	.word	0x00001020


	//----- nvinfo : EIATTR_REG_RECONFIG
	.align		4
.L_26:
        /*0068*/ 	.byte	0x01, 0x54
	.zero		2


	//----- nvinfo : EIATTR_MBARRIER_INSTR_OFFSETS
	.align		4
        /*006c*/ 	.byte	0x04, 0x39
        /*006e*/ 	.short	(.L_28 - .L_27)


	//   ....[0]....
.L_27:
        /*0070*/ 	.word	0x00000230
        /*0074*/ 	.word	0x000000ff
        /*0078*/ 	.word	0x00000000
        /*007c*/ 	.short	0x0100
        /*007e*/ 	.byte	0x08
	.zero		1


	//   ....[1]....
        /*0080*/ 	.word	0x00000240
        /*0084*/ 	.word	0x000000ff
        /*0088*/ 	.word	0x00000038
        /*008c*/ 	.short	0x0100
        /*008e*/ 	.byte	0x08
	.zero		1


	//   ....[2]....
        /*0090*/ 	.word	0x00000250
        /*0094*/ 	.word	0x000000ff
        /*0098*/ 	.word	0x00000008
        /*009c*/ 	.short	0x0100
        /*009e*/ 	.byte	0x08
	.zero		1


	//   ....[3]....
        /*00a0*/ 	.word	0x00000260
        /*00a4*/ 	.word	0x000000ff
        /*00a8*/ 	.word	0x00000040
        /*00ac*/ 	.short	0x0100
        /*00ae*/ 	.byte	0x08
	.zero		1


	//   ....[4]....
        /*00b0*/ 	.word	0x00000270
        /*00b4*/ 	.word	0x000000ff
        /*00b8*/ 	.word	0x00000010
        /*00bc*/ 	.short	0x0100
        /*00be*/ 	.byte	0x08
	.zero		1


	//   ....[5]....
        /*00c0*/ 	.word	0x00000280
        /*00c4*/ 	.word	0x000000ff
        /*00c8*/ 	.word	0x00000048
        /*00cc*/ 	.short	0x0100
        /*00ce*/ 	.byte	0x08
	.zero		1


	//   ....[6]....
        /*00d0*/ 	.word	0x00000290
        /*00d4*/ 	.word	0x000000ff
        /*00d8*/ 	.word	0x00000018
        /*00dc*/ 	.short	0x0100
        /*00de*/ 	.byte	0x08
	.zero		1


	//   ....[7]....
        /*00e0*/ 	.word	0x000002a0
        /*00e4*/ 	.word	0x000000ff
        /*00e8*/ 	.word	0x00000050
        /*00ec*/ 	.short	0x0100
        /*00ee*/ 	.byte	0x08
	.zero		1


	//   ....[8]....
        /*00f0*/ 	.word	0x000002b0
        /*00f4*/ 	.word	0x000000ff
        /*00f8*/ 	.word	0x00000020
        /*00fc*/ 	.short	0x0100
        /*00fe*/ 	.byte	0x08
	.zero		1


	//   ....[9]....
        /*0100*/ 	.word	0x000002c0
        /*0104*/ 	.word	0x000000ff
        /*0108*/ 	.word	0x00000058
        /*010c*/ 	.short	0x0100
        /*010e*/ 	.byte	0x08
	.zero		1


	//   ....[10]....
        /*0110*/ 	.word	0x000002d0
        /*0114*/ 	.word	0x000000ff
        /*0118*/ 	.word	0x00000028
        /*011c*/ 	.short	0x0100
        /*011e*/ 	.byte	0x08
	.zero		1


	//   ....[11]....
        /*0120*/ 	.word	0x000002e0
        /*0124*/ 	.word	0x000000ff
        /*0128*/ 	.word	0x00000060
        /*012c*/ 	.short	0x0100
        /*012e*/ 	.byte	0x08
	.zero		1


	//   ....[12]....
        /*0130*/ 	.word	0x000002f0
        /*0134*/ 	.word	0x000000ff
        /*0138*/ 	.word	0x00000030
        /*013c*/ 	.short	0x0100
        /*013e*/ 	.byte	0x08
	.zero		1


	//   ....[13]....
        /*0140*/ 	.word	0x00000300
        /*0144*/ 	.word	0x000000ff
        /*0148*/ 	.word	0x00000068
        /*014c*/ 	.short	0x0100
        /*014e*/ 	.byte	0x08
	.zero		1


	//   ....[14]....
        /*0150*/ 	.word	0x00000580
        /*0154*/ 	.word	0x000000ff
        /*0158*/ 	.word	0x00000080
        /*015c*/ 	.short	0x0100
        /*015e*/ 	.byte	0x06
	.zero		1


	//   ....[15]....
        /*0160*/ 	.word	0x000005e0
        /*0164*/ 	.word	0x000000ff
        /*0168*/ 	.word	0x00000088
        /*016c*/ 	.short	0x0100
        /*016e*/ 	.byte	0x06
	.zero		1


	//   ....[16]....
        /*0170*/ 	.word	0x00001550
        /*0174*/ 	.word	0x000000ff
        /*0178*/ 	.word	0x00000000
        /*017c*/ 	.short	0x010a
        /*017e*/ 	.byte	0x06
	.zero		1


	//   ....[17]....
        /*0180*/ 	.word	0x00001590
        /*0184*/ 	.word	0x000000ff
        /*0188*/ 	.word	0x00000000
        /*018c*/ 	.short	0x010a
        /*018e*/ 	.byte	0x06
	.zero		1


	//   ....[18]....
        /*0190*/ 	.word	0x00001f80
        /*0194*/ 	.word	0x000000ff
        /*0198*/ 	.word	0x00000000
        /*019c*/ 	.short	0x010a
        /*019e*/ 	.byte	0x0c
	.zero		1


	//   ....[19]....
        /*01a0*/ 	.word	0x00001fc0
        /*01a4*/ 	.word	0x000000ff
        /*01a8*/ 	.word	0x00000000
        /*01ac*/ 	.short	0x010a
        /*01ae*/ 	.byte	0x0c
	.zero		1


	//   ....[20]....
        /*01b0*/ 	.word	0x000026b0
        /*01b4*/ 	.word	0x000000ff
        /*01b8*/ 	.word	0x00000000
        /*01bc*/ 	.short	0x0101
        /*01be*/ 	.byte	0x08
	.zero		1


	//   ....[21]....
        /*01c0*/ 	.word	0x00002d20
        /*01c4*/ 	.word	0x000000ff
        /*01c8*/ 	.word	0x00000000
        /*01cc*/ 	.short	0x0101
        /*01ce*/ 	.byte	0x06
	.zero		1


	//   ....[22]....
        /*01d0*/ 	.word	0x000086d0
        /*01d4*/ 	.word	0x00000013
        /*01d8*/ 	.word	0x00000038
        /*01dc*/ 	.short	0x010a
        /*01de*/ 	.byte	0x3f
	.zero		1


	//   ....[23]....
        /*01e0*/ 	.word	0x00008a90
        /*01e4*/ 	.word	0x00000008
        /*01e8*/ 	.word	0x00000088
        /*01ec*/ 	.short	0x0101
        /*01ee*/ 	.byte	0x3f
	.zero		1


	//   ....[24]....
        /*01f0*/ 	.word	0x00009180
        /*01f4*/ 	.word	0x00000006
        /*01f8*/ 	.word	0x00000000
        /*01fc*/ 	.short	0x010a
        /*01fe*/ 	.byte	0x3f
	.zero		1


	//   ....[25]....
        /*0200*/ 	.word	0x00009200
        /*0204*/ 	.word	0x00000007
        /*0208*/ 	.word	0x00000000
        /*020c*/ 	.short	0x010a
        /*020e*/ 	.byte	0x3f
	.zero		1


	//   ....[26]....
        /*0210*/ 	.word	0x00009290
        /*0214*/ 	.word	0x00000006
        /*0218*/ 	.word	0x00000000
        /*021c*/ 	.short	0x010a
        /*021e*/ 	.byte	0x3f
	.zero		1


	//   ....[27]....
        /*0220*/ 	.word	0x00009320
        /*0224*/ 	.word	0x00000009
        /*0228*/ 	.word	0x00000000
        /*022c*/ 	.short	0x010a
        /*022e*/ 	.byte	0x3f
	.zero		1


	//   ....[28]....
        /*0230*/ 	.word	0x000093b0
        /*0234*/ 	.word	0x0000000a
        /*0238*/ 	.word	0x00000000
        /*023c*/ 	.short	0x010a
        /*023e*/ 	.byte	0x3f
	.zero		1


	//   ....[29]....
        /*0240*/ 	.word	0x00009440
        /*0244*/ 	.word	0x0000000b
        /*0248*/ 	.word	0x00000000
        /*024c*/ 	.short	0x010a
        /*024e*/ 	.byte	0x3f
	.zero		1


	//   ....[30]....
        /*0250*/ 	.word	0x000094d0
        /*0254*/ 	.word	0x00000003
        /*0258*/ 	.word	0x00000000
        /*025c*/ 	.short	0x010a
        /*025e*/ 	.byte	0x3f
	.zero		1


	//   ....[31]....
        /*0260*/ 	.word	0x00009540
        /*0264*/ 	.word	0x0000000b
        /*0268*/ 	.word	0x00000000
        /*026c*/ 	.short	0x010a
        /*026e*/ 	.byte	0x3f
	.zero		1


	//   ....[32]....
        /*0270*/ 	.word	0x000095a0
        /*0274*/ 	.word	0x0000008c
        /*0278*/ 	.word	0x00000000
        /*027c*/ 	.short	0x010a
        /*027e*/ 	.byte	0x3f
	.zero		1


	//   ....[33]....
        /*0280*/ 	.word	0x00009670
        /*0284*/ 	.word	0x00000013
        /*0288*/ 	.word	0x00000038
        /*028c*/ 	.short	0x010a
        /*028e*/ 	.byte	0x3f
	.zero		1


	//   ....[34]....
        /*0290*/ 	.word	0x00009750
        /*0294*/ 	.word	0x00000006
        /*0298*/ 	.word	0x00000000
        /*029c*/ 	.short	0x010a
        /*029e*/ 	.byte	0x3f
	.zero		1


	//   ....[35]....
        /*02a0*/ 	.word	0x000097a0
        /*02a4*/ 	.word	0x00000007
        /*02a8*/ 	.word	0x00000000
        /*02ac*/ 	.short	0x010a
        /*02ae*/ 	.byte	0x3f
	.zero		1


	//   ....[36]....
        /*02b0*/ 	.word	0x000097f0
        /*02b4*/ 	.word	0x00000006
        /*02b8*/ 	.word	0x00000000
        /*02bc*/ 	.short	0x010a
        /*02be*/ 	.byte	0x3f
	.zero		1


	//   ....[37]....
        /*02c0*/ 	.word	0x00009840
        /*02c4*/ 	.word	0x00000009
        /*02c8*/ 	.word	0x00000000
        /*02cc*/ 	.short	0x010a
        /*02ce*/ 	.byte	0x3f
	.zero		1


	//   ....[38]....
        /*02d0*/ 	.word	0x00009890
        /*02d4*/ 	.word	0x0000000a
        /*02d8*/ 	.word	0x00000000
        /*02dc*/ 	.short	0x010a
        /*02de*/ 	.byte	0x3f
	.zero		1


	//   ....[39]....
        /*02e0*/ 	.word	0x000098e0
        /*02e4*/ 	.word	0x0000000b
        /*02e8*/ 	.word	0x00000000
        /*02ec*/ 	.short	0x010a
        /*02ee*/ 	.byte	0x3f
	.zero		1


	//----- nvinfo : EIATTR_NUM_MBARRIERS
	.align		4
.L_28:
        /*02f0*/ 	.byte	0x03, 0x38
        /*02f2*/ 	.short	0x0010


	//----- nvinfo : EIATTR_EXIT_INSTR_OFFSETS
	.align		4
        /*02f4*/ 	.byte	0x04, 0x1c
        /*02f6*/ 	.short	(.L_30 - .L_29)


	//   ....[0]....
.L_29:
        /*02f8*/ 	.word	0x00000630


	//   ....[1]....
        /*02fc*/ 	.word	0x00000ef0


	//   ....[2]....
        /*0300*/ 	.word	0x00007d40


	//   ....[3]....
        /*0304*/ 	.word	0x00008370


	//   ....[4]....
        /*0308*/ 	.word	0x00009520


	//----- nvinfo : EIATTR_MAX_THREADS
	.align		4
.L_30:
        /*030c*/ 	.byte	0x04, 0x05
        /*030e*/ 	.short	(.L_32 - .L_31)
.L_31:
        /*0310*/ 	.word	0x00000180
        /*0314*/ 	.word	0x00000001
        /*0318*/ 	.word	0x00000001


	//----- nvinfo : EIATTR_CRS_STACK_SIZE
	.align		4
.L_32:
        /*031c*/ 	.byte	0x04, 0x1e
        /*031e*/ 	.short	(.L_34 - .L_33)
.L_33:
        /*0320*/ 	.word	0x00000000


	//----- nvinfo : EIATTR_CBANK_PARAM_SIZE
	.align		4
.L_34:
        /*0324*/ 	.byte	0x03, 0x19
        /*0326*/ 	.short	0x0470


	//----- nvinfo : EIATTR_PARAM_CBANK
	.align		4
        /*0328*/ 	.byte	0x04, 0x0a
        /*032a*/ 	.short	(.L_36 - .L_35)
	.align		4
.L_35:
        /*032c*/ 	.word	index@(.nv.constant0._ZN7cutlass13device_kernelINS_4gemm6kernel13GemmUniversalIN4cute5tupleIJiiiiEEENS1_10collective13CollectiveMmaINS1_37MainloopSm90TmaGmmaWarpSpecializedFP8ILi7ENS5_IJNS4_1CILi1EEESB_SB_EEENS1_35KernelTmaWarpSpecializedCooperativeEEENS5_IJNSA_ILi128EEESF_SF_EEENS_12float_e4m3_tENS5_IJlSB_lEEESH_SI_NS4_8TiledMMAINS4_8MMA_AtomIJNS4_4SM904GMMA31MMA_64x128x32_F32E4M3E4M3_SS_TNILNSM_7ScaleInE1ELSO_1EEEEEENS4_6LayoutINS5_IJNSA_ILi2EEESB_SB_EEENS5_IJSB_NSA_ILi0EEESU_EEEEENS5_IJNS4_10UnderscoreESX_SX_EEEEENS4_13SM90_TMA_LOADENS4_14ComposedLayoutINS4_7SwizzleILi3ELi4ELi3EEENS4_18smem_ptr_flag_bitsILi8EEENSR_INS5_IJNSA_ILi8EEESF_EEENS5_IJSF_SB_EEEEEEEvNS4_8identityES10_S1A_vS1B_EENS_8epilogue10collective6detail29Sm90TmaWarpSpecializedAdapterINS1E_15DefaultEpilogueISH_SI_SI_NS1D_6thread17LinearCombinationISH_Li1EffLNS1I_9ScaleType4KindE0ELNS_15FloatRoundStyleE2ESH_EENS1_15EpilogueDefaultEEEEEvvEEEEvNT_6ParamsE)
        /*0330*/ 	.short	0x0210
        /*0332*/ 	.short	0x0470


	//----- nvinfo : EIATTR_SW_WAR
	.align		4
.L_36:
        /*0334*/ 	.byte	0x04, 0x36
        /*0336*/ 	.short	(.L_38 - .L_37)
.L_37:
        /*0338*/ 	.word	0x00000008
.L_38:


//--------------------- .nv.callgraph             --------------------------
	.section	.nv.callgraph,"",@"SHT_CUDA_CALLGRAPH"
	.align	4
	.sectionentsize	8
	.align		4
        /*0000*/ 	.word	0x00000000
	.align		4
        /*0004*/ 	.word	0xffffffff
	.align		4
        /*0008*/ 	.word	0x00000000
	.align		4
        /*000c*/ 	.word	0xfffffffe
	.align		4
        /*0010*/ 	.word	0x00000000
	.align		4
        /*0014*/ 	.word	0xfffffffd
	.align		4
        /*0018*/ 	.word	0x00000000
	.align		4
        /*001c*/ 	.word	0xfffffffc


//--------------------- .nv.constant4             --------------------------
	.section	.nv.constant4,"a",@progbits
	.align	8
	.align		8
.nv.constant4:
        /*0000*/ 	.dword	_ZN40_INTERNAL_48df91f6_4_k_cu_bf207eb0_252364cuda3std3__45__cpo5beginE
	.align		8
        /*0008*/ 	.dword	_ZN40_INTERNAL_48df91f6_4_k_cu_bf207eb0_252364cuda3std3__45__cpo3endE
	.align		8
        /*0010*/ 	.dword	_ZN40_INTERNAL_48df91f6_4_k_cu_bf207eb0_252364cuda3std3__45__cpo6cbeginE
	.align		8
        /*0018*/ 	.dword	_ZN40_INTERNAL_48df91f6_4_k_cu_bf207eb0_252364cuda3std3__45__cpo4cendE
	.align		8
        /*0020*/ 	.dword	_ZN40_INTERNAL_48df91f6_4_k_cu_bf207eb0_252364cuda3std3__442_GLOBAL__N__48df91f6_4_k_cu_bf207eb0_252366ignoreE
	.align		8
        /*0028*/ 	.dword	_ZN40_INTERNAL_48df91f6_4_k_cu_bf207eb0_252364cuda3std3__419piecewise_constructE
	.align		8
        /*0030*/ 	.dword	_ZN40_INTERNAL_48df91f6_4_k_cu_bf207eb0_252364cuda3std3__48in_placeE
	.align		8
        /*0038*/ 	.dword	_ZN40_INTERNAL_48df91f6_4_k_cu_bf207eb0_252364cuda3std6ranges3__45__cpo4swapE
	.align		8
        /*0040*/ 	.dword	_ZN40_INTERNAL_48df91f6_4_k_cu_bf207eb0_252364cuda3std6ranges3__45__cpo9iter_moveE
	.align		8
        /*0048*/ 	.dword	_ZN40_INTERNAL_48df91f6_4_k_cu_bf207eb0_252364cute7productE
	.align		8
        /*0050*/ 	.dword	_ZN40_INTERNAL_48df91f6_4_k_cu_bf207eb0_252364cute1_E


//--------------------- .text._ZN7cutlass13device_kernelINS_4gemm6kernel13GemmUniversalIN4cute5tupleIJiiiiEEENS1_10collective13CollectiveMmaINS1_37MainloopSm90TmaGmmaWarpSpecializedFP8ILi7ENS5_IJNS4_1CILi1EEESB_SB_EEENS1_35KernelTmaWarpSpecializedCooperativeEEENS5_IJNSA_ILi128EEESF_SF_EEENS_12float_e4m3_tENS5_IJlSB_lEEESH_SI_NS4_8TiledMMAINS4_8MMA_AtomIJNS4_4SM904GMMA31MMA_64x128x32_F32E4M3E4M3_SS_TNILNSM_7ScaleInE1ELSO_1EEEEEENS4_6LayoutINS5_IJNSA_ILi2EEESB_SB_EEENS5_IJSB_NSA_ILi0EEESU_EEEEENS5_IJNS4_10UnderscoreESX_SX_EEEEENS4_13SM90_TMA_LOADENS4_14ComposedLayoutINS4_7SwizzleILi3ELi4ELi3EEENS4_18smem_ptr_flag_bitsILi8EEENSR_INS5_IJNSA_ILi8EEESF_EEENS5_IJSF_SB_EEEEEEEvNS4_8identityES10_S1A_vS1B_EENS_8epilogue10collective6detail29Sm90TmaWarpSpecializedAdapterINS1E_15DefaultEpilogueISH_SI_SI_NS1D_6thread17LinearCombinationISH_Li1EffLNS1I_9ScaleType4KindE0ELNS_15FloatRoundStyleE2ESH_EENS1_15EpilogueDefaultEEEEEvvEEEEvNT_6ParamsE --------------------------
	.section	.text._ZN7cutlass13device_kernelINS_4gemm6kernel13GemmUniversalIN4cute5tupleIJiiiiEEENS1_10collective13CollectiveMmaINS1_37MainloopSm90TmaGmmaWarpSpecializedFP8ILi7ENS5_IJNS4_1CILi1EEESB_SB_EEENS1_35KernelTmaWarpSpecializedCooperativeEEENS5_IJNSA_ILi128EEESF_SF_EEENS_12float_e4m3_tENS5_IJlSB_lEEESH_SI_NS4_8TiledMMAINS4_8MMA_AtomIJNS4_4SM904GMMA31MMA_64x128x32_F32E4M3E4M3_SS_TNILNSM_7ScaleInE1ELSO_1EEEEEENS4_6LayoutINS5_IJNSA_ILi2EEESB_SB_EEENS5_IJSB_NSA_ILi0EEESU_EEEEENS5_IJNS4_10UnderscoreESX_SX_EEEEENS4_13SM90_TMA_LOADENS4_14ComposedLayoutINS4_7SwizzleILi3ELi4ELi3EEENS4_18smem_ptr_flag_bitsILi8EEENSR_INS5_IJNSA_ILi8EEESF_EEENS5_IJSF_SB_EEEEEEEvNS4_8identityES10_S1A_vS1B_EENS_8epilogue10collective6detail29Sm90TmaWarpSpecializedAdapterINS1E_15DefaultEpilogueISH_SI_SI_NS1D_6thread17LinearCombinationISH_Li1EffLNS1I_9ScaleType4KindE0ELNS_15FloatRoundStyleE2ESH_EENS1_15EpilogueDefaultEEEEEvvEEEEvNT_6ParamsE,"ax",@progbits
	.align	128
.text._ZN7cutlass13device_kernelINS_4gemm6kernel13GemmUniversalIN4cute5tupleIJiiiiEEENS1_10collective13CollectiveMmaINS1_37MainloopSm90TmaGmmaWarpSpecializedFP8ILi7ENS5_IJNS4_1CILi1EEESB_SB_EEENS1_35KernelTmaWarpSpecializedCooperativeEEENS5_IJNSA_ILi128EEESF_SF_EEENS_12float_e4m3_tENS5_IJlSB_lEEESH_SI_NS4_8TiledMMAINS4_8MMA_AtomIJNS4_4SM904GMMA31MMA_64x128x32_F32E4M3E4M3_SS_TNILNSM_7ScaleInE1ELSO_1EEEEEENS4_6LayoutINS5_IJNSA_ILi2EEESB_SB_EEENS5_IJSB_NSA_ILi0EEESU_EEEEENS5_IJNS4_10UnderscoreESX_SX_EEEEENS4_13SM90_TMA_LOADENS4_14ComposedLayoutINS4_7SwizzleILi3ELi4ELi3EEENS4_18smem_ptr_flag_bitsILi8EEENSR_INS5_IJNSA_ILi8EEESF_EEENS5_IJSF_SB_EEEEEEEvNS4_8identityES10_S1A_vS1B_EENS_8epilogue10collective6detail29Sm90TmaWarpSpecializedAdapterINS1E_15DefaultEpilogueISH_SI_SI_NS1D_6thread17LinearCombinationISH_Li1EffLNS1I_9ScaleType4KindE0ELNS_15FloatRoundStyleE2ESH_EENS1_15EpilogueDefaultEEEEEvvEEEEvNT_6ParamsE:
        .type           _ZN7cutlass13device_kernelINS_4gemm6kernel13GemmUniversalIN4cute5tupleIJiiiiEEENS1_10collective13CollectiveMmaINS1_37MainloopSm90TmaGmmaWarpSpecializedFP8ILi7ENS5_IJNS4_1CILi1EEESB_SB_EEENS1_35KernelTmaWarpSpecializedCooperativeEEENS5_IJNSA_ILi128EEESF_SF_EEENS_12float_e4m3_tENS5_IJlSB_lEEESH_SI_NS4_8TiledMMAINS4_8MMA_AtomIJNS4_4SM904GMMA31MMA_64x128x32_F32E4M3E4M3_SS_TNILNSM_7ScaleInE1ELSO_1EEEEEENS4_6LayoutINS5_IJNSA_ILi2EEESB_SB_EEENS5_IJSB_NSA_ILi0EEESU_EEEEENS5_IJNS4_10UnderscoreESX_SX_EEEEENS4_13SM90_TMA_LOADENS4_14ComposedLayoutINS4_7SwizzleILi3ELi4ELi3EEENS4_18smem_ptr_flag_bitsILi8EEENSR_INS5_IJNSA_ILi8EEESF_EEENS5_IJSF_SB_EEEEEEEvNS4_8identityES10_S1A_vS1B_EENS_8epilogue10collective6detail29Sm90TmaWarpSpecializedAdapterINS1E_15DefaultEpilogueISH_SI_SI_NS1D_6thread17LinearCombinationISH_Li1EffLNS1I_9ScaleType4KindE0ELNS_15FloatRoundStyleE2ESH_EENS1_15EpilogueDefaultEEEEEvvEEEEvNT_6ParamsE,@function
        .size           _ZN7cutlass13device_kernelINS_4gemm6kernel13GemmUniversalIN4cute5tupleIJiiiiEEENS1_10collective13CollectiveMmaINS1_37MainloopSm90TmaGmmaWarpSpecializedFP8ILi7ENS5_IJNS4_1CILi1EEESB_SB_EEENS1_35KernelTmaWarpSpecializedCooperativeEEENS5_IJNSA_ILi128EEESF_SF_EEENS_12float_e4m3_tENS5_IJlSB_lEEESH_SI_NS4_8TiledMMAINS4_8MMA_AtomIJNS4_4SM904GMMA31MMA_64x128x32_F32E4M3E4M3_SS_TNILNSM_7ScaleInE1ELSO_1EEEEEENS4_6LayoutINS5_IJNSA_ILi2EEESB_SB_EEENS5_IJSB_NSA_ILi0EEESU_EEEEENS5_IJNS4_10UnderscoreESX_SX_EEEEENS4_13SM90_TMA_LOADENS4_14ComposedLayoutINS4_7SwizzleILi3ELi4ELi3EEENS4_18smem_ptr_flag_bitsILi8EEENSR_INS5_IJNSA_ILi8EEESF_EEENS5_IJSF_SB_EEEEEEEvNS4_8identityES10_S1A_vS1B_EENS_8epilogue10collective6detail29Sm90TmaWarpSpecializedAdapterINS1E_15DefaultEpilogueISH_SI_SI_NS1D_6thread17LinearCombinationISH_Li1EffLNS1I_9ScaleType4KindE0ELNS_15FloatRoundStyleE2ESH_EENS1_15EpilogueDefaultEEEEEvvEEEEvNT_6ParamsE,(.L_x_207 - _ZN7cutlass13device_kernelINS_4gemm6kernel13GemmUniversalIN4cute5tupleIJiiiiEEENS1_10collective13CollectiveMmaINS1_37MainloopSm90TmaGmmaWarpSpecializedFP8ILi7ENS5_IJNS4_1CILi1EEESB_SB_EEENS1_35KernelTmaWarpSpecializedCooperativeEEENS5_IJNSA_ILi128EEESF_SF_EEENS_12float_e4m3_tENS5_IJlSB_lEEESH_SI_NS4_8TiledMMAINS4_8MMA_AtomIJNS4_4SM904GMMA31MMA_64x128x32_F32E4M3E4M3_SS_TNILNSM_7ScaleInE1ELSO_1EEEEEENS4_6LayoutINS5_IJNSA_ILi2EEESB_SB_EEENS5_IJSB_NSA_ILi0EEESU_EEEEENS5_IJNS4_10UnderscoreESX_SX_EEEEENS4_13SM90_TMA_LOADENS4_14ComposedLayoutINS4_7SwizzleILi3ELi4ELi3EEENS4_18smem_ptr_flag_bitsILi8EEENSR_INS5_IJNSA_ILi8EEESF_EEENS5_IJSF_SB_EEEEEEEvNS4_8identityES10_S1A_vS1B_EENS_8epilogue10collective6detail29Sm90TmaWarpSpecializedAdapterINS1E_15DefaultEpilogueISH_SI_SI_NS1D_6thread17LinearCombinationISH_Li1EffLNS1I_9ScaleType4KindE0ELNS_15FloatRoundStyleE2ESH_EENS1_15EpilogueDefaultEEEEEvvEEEEvNT_6ParamsE)
        .other          _ZN7cutlass13device_kernelINS_4gemm6kernel13GemmUniversalIN4cute5tupleIJiiiiEEENS1_10collective13CollectiveMmaINS1_37MainloopSm90TmaGmmaWarpSpecializedFP8ILi7ENS5_IJNS4_1CILi1EEESB_SB_EEENS1_35KernelTmaWarpSpecializedCooperativeEEENS5_IJNSA_ILi128EEESF_SF_EEENS_12float_e4m3_tENS5_IJlSB_lEEESH_SI_NS4_8TiledMMAINS4_8MMA_AtomIJNS4_4SM904GMMA31MMA_64x128x32_F32E4M3E4M3_SS_TNILNSM_7ScaleInE1ELSO_1EEEEEENS4_6LayoutINS5_IJNSA_ILi2EEESB_SB_EEENS5_IJSB_NSA_ILi0EEESU_EEEEENS5_IJNS4_10UnderscoreESX_SX_EEEEENS4_13SM90_TMA_LOADENS4_14ComposedLayoutINS4_7SwizzleILi3ELi4ELi3EEENS4_18smem_ptr_flag_bitsILi8EEENSR_INS5_IJNSA_ILi8EEESF_EEENS5_IJSF_SB_EEEEEEEvNS4_8identityES10_S1A_vS1B_EENS_8epilogue10collective6detail29Sm90TmaWarpSpecializedAdapterINS1E_15DefaultEpilogueISH_SI_SI_NS1D_6thread17LinearCombinationISH_Li1EffLNS1I_9ScaleType4KindE0ELNS_15FloatRoundStyleE2ESH_EENS1_15EpilogueDefaultEEEEEvvEEEEvNT_6ParamsE,@"STO_CUDA_ENTRY STV_DEFAULT"
_ZN7cutlass13device_kernelINS_4gemm6kernel13GemmUniversalIN4cute5tupleIJiiiiEEENS1_10collective13CollectiveMmaINS1_37MainloopSm90TmaGmmaWarpSpecializedFP8ILi7ENS5_IJNS4_1CILi1EEESB_SB_EEENS1_35KernelTmaWarpSpecializedCooperativeEEENS5_IJNSA_ILi128EEESF_SF_EEENS_12float_e4m3_tENS5_IJlSB_lEEESH_SI_NS4_8TiledMMAINS4_8MMA_AtomIJNS4_4SM904GMMA31MMA_64x128x32_F32E4M3E4M3_SS_TNILNSM_7ScaleInE1ELSO_1EEEEEENS4_6LayoutINS5_IJNSA_ILi2EEESB_SB_EEENS5_IJSB_NSA_ILi0EEESU_EEEEENS5_IJNS4_10UnderscoreESX_SX_EEEEENS4_13SM90_TMA_LOADENS4_14ComposedLayoutINS4_7SwizzleILi3ELi4ELi3EEENS4_18smem_ptr_flag_bitsILi8EEENSR_INS5_IJNSA_ILi8EEESF_EEENS5_IJSF_SB_EEEEEEEvNS4_8identityES10_S1A_vS1B_EENS_8epilogue10collective6detail29Sm90TmaWarpSpecializedAdapterINS1E_15DefaultEpilogueISH_SI_SI_NS1D_6thread17LinearCombinationISH_Li1EffLNS1I_9ScaleType4KindE0ELNS_15FloatRoundStyleE2ESH_EENS1_15EpilogueDefaultEEEEEvvEEEEvNT_6ParamsE:
[----:B------:R-:W-:Y:S01]  /*0000*/  LDC R1, c[0x0][0x28] ;  /* 0x00000a00ff017b82 */ /* 0x000fe20000000800 */
[----:B------:R-:W0:Y:S01]  /*0010*/  S2R R0, SR_TID.X ;  /* 0x0000000000007919 */ /* 0x000e220000002100 */
[----:B------:R-:W-:Y:S01]  /*0020*/  ELECT P0, URZ, PT ;  /* 0x00000000003f782f */ /* 0x000fe20003800000 */
[----:B------:R-:W-:Y:S01]  /*0030*/  BSSY B0, `(.L_x_0) ;  /* 0x000000f000007945 */ /* 0x000fe20003800000 */
[--C-:B0-----:R-:W-:Y:S02]  /*0040*/  SHF.R.U32.HI R2, RZ, 0x5, R0.reuse ;  /* 0x00000005ff027819 */ /* 0x101fe40000011600 */
[----:B------:R-:W-:-:S03]  /*0050*/  SHF.R.U32.HI R3, RZ, 0x7, R0 ;  /* 0x00000007ff037819 */ /* 0x000fc60000011600 */
[----:B------:R-:W0:Y:S04]  /*0060*/  SHFL.IDX PT, R5, R2, RZ, 0x1f ;  /* 0x00001fff02057589 */ /* 0x000e2800000e0000 */
[----:B------:R1:W2:Y:S01]  /*0070*/  SHFL.IDX PT, R6, R3, RZ, 0x1f ;  /* 0x00001fff03067589 */ /* 0x0002a200000e0000 */
[----:B0-----:R-:W-:-:S13]  /*0080*/  ISETP.NE.OR P0, PT, R5, RZ, !P0 ;  /* 0x000000ff0500720c */ /* 0x001fda0004705670 */
[----:B-12---:R-:W-:Y:S05]  /*0090*/  @P0 BRA `(.L_x_1) ;  /* 0x0000000000200947 */ /* 0x006fea0003800000 */
[----:B------:R-:W-:Y:S02]  /*00a0*/  ULDC.64 UR4, c[0x0][0x198] ;  /* 0x0000660000047ab9 */ /* 0x000fe40000000a00 */
[----:B------:R-:W-:Y:S02]  /*00b0*/  UIADD3 UR6, UP0, UR4, 0xf0, URZ ;  /* 0x000000f004067890 */ /* 0x000fe4000ff1e03f */
[----:B------:R-:W-:Y:S02]  /*00c0*/  UIADD3 UR4, UP1, UR4, 0x1f0, URZ ;  /* 0x000001f004047890 */ /* 0x000fe4000ff3e03f */
[----:B------:R-:W-:Y:S02]  /*00d0*/  UIADD3.X UR7, URZ, UR5, URZ, UP0, !UPT ;  /* 0x000000053f077290 */ /* 0x000fe400087fe43f */
[----:B------:R-:W-:-:S07]  /*00e0*/  UIADD3.X UR5, URZ, UR5, URZ, UP1, !UPT ;  /* 0x000000053f057290 */ /* 0x000fce0008ffe43f */
[----:B------:R0:W-:Y:S02]  /*00f0*/  UTMACCTL.PF [UR6] ;  /* 0x00000000060079b9 */ /* 0x0001e40008040000 */
[----:B------:R0:W-:Y:S02]  /*0100*/  UTMACCTL.PF [UR4] ;  /* 0x00000000040079b9 */ /* 0x0001e40008040000 */
[----:B0-----:R-:W-:Y:S01]  /*0110*/  NOP ;  /* 0x0000000000007918 */ /* 0x001fe20000000000 */
.L_x_1:
[----:B------:R-:W-:Y:S05]  /*0120*/  BSYNC B0 ;  /* 0x0000000000007941 */ /* 0x000fea0003800000 */
.L_x_0:
[----:B------:R-:W0:Y:S02]  /*0130*/  SHFL.IDX PT, R3, R2, RZ, 0x1f ;  /* 0x00001fff02037589 */ /* 0x000e2400000e0000 */
[----:B0-----:R-:W-:-:S13]  /*0140*/  ISETP.NE.AND P0, PT, R3, RZ, PT ;  /* 0x000000ff0300720c */ /* 0x001fda0003f05270 */
[----:B------:R-:W-:Y:S05]  /*0150*/  @P0 BRA `(.L_x_2) ;  /* 0x0000000000700947 */ /* 0x000fea0003800000 */
[----:B------:R-:W0:Y:S01]  /*0160*/  S2UR UR8, SR_CgaCtaId ;  /* 0x00000000000879c3 */ /* 0x000e220000008800 */
[----:B------:R-:W-:Y:S01]  /*0170*/  UMOV UR4, 0x400 ;  /* 0x0000040000047882 */ /* 0x000fe20000000000 */
[----:B------:R-:W-:Y:S01]  /*0180*/  UMOV UR5, 0x1 ;  /* 0x0000000100057882 */ /* 0x000fe20000000000 */
[----:B------:R-:W-:Y:S01]  /*0190*/  UMOV UR6, 0x100 ;  /* 0x0000010000067882 */ /* 0x000fe20000000000 */
[----:B------:R-:W-:Y:S01]  /*01a0*/  ELECT P0, URZ, PT ;  /* 0x00000000003f782f */ /* 0x000fe20003800000 */
[----:B------:R-:W-:-:S04]  /*01b0*/  UIADD3 UR6, -UR6, 0x100000, URZ ;  /* 0x0010000006067890 */ /* 0x000fc8000fffe13f */
[----:B------:R-:W-:Y:S02]  /*01c0*/  USHF.L.U32 UR7, UR6, 0xb, URZ ;  /* 0x0000000b06077899 */ /* 0x000fe4000800063f */
[----:B------:R-:W-:Y:S02]  /*01d0*/  USHF.L.U32 UR6, UR6, 0x1, URZ ;  /* 0x0000000106067899 */ /* 0x000fe4000800063f */
[----:B0-----:R-:W-:Y:S02]  /*01e0*/  ULEA UR8, UR8, UR4, 0x18 ;  /* 0x0000000408087291 */ /* 0x001fe4000f8ec03f */
[----:B------:R-:W-:-:S04]  /*01f0*/  UIADD3 UR4, -UR5, 0x100000, URZ ;  /* 0x0010000005047890 */ /* 0x000fc8000fffe13f */
[----:B------:R-:W-:Y:S02]  /*0200*/  USHF.L.U32 UR5, UR4, 0xb, URZ ;  /* 0x0000000b04057899 */ /* 0x000fe4000800063f */
[----:B------:R-:W-:Y:S01]  /*0210*/  USHF.L.U32 UR4, UR4, 0x1, URZ ;  /* 0x0000000104047899 */ /* 0x000fe2000800063f */
[----:B------:R-:W0:Y:S11]  /*0220*/  FENCE.VIEW.ASYNC.S ;  /* 0x00000000000073c6 */ /* 0x000e360000000000 */
[----:B0-----:R0:W1:Y:S01]  /*0230*/  SYNCS.EXCH.64 URZ, [UR8], UR4 ;  /* 0x00000004083f75b2 */ /* 0x0010620008000100 */
[----:B------:R0:W2:Y:S01]  /*0240*/  SYNCS.EXCH.64 URZ, [UR8+0x38], UR6 ;  /* 0x00003806083f75b2 */ /* 0x0000a20008000100 */
[----:B------:R0:W3:Y:S01]  /*0250*/  SYNCS.EXCH.64 URZ, [UR8+0x8], UR4 ;  /* 0x00000804083f75b2 */ /* 0x0000e20008000100 */
[----:B------:R0:W4:Y:S01]  /*0260*/  SYNCS.EXCH.64 URZ, [UR8+0x40], UR6 ;  /* 0x00004006083f75b2 */ /* 0x0001220008000100 */
[----:B------:R0:W0:Y:S01]  /*0270*/  SYNCS.EXCH.64 URZ, [UR8+0x10], UR4 ;  /* 0x00001004083f75b2 */ /* 0x0000220008000100 */
        /* <DEDUP_REMOVED lines=9> */
[----:B------:R-:W-:Y:S01]  /*0310*/  NOP ;  /* 0x0000000000007918 */ /* 0x000fe20000000000 */
.L_x_2:
[----:B------:R-:W5:Y:S01]  /*0320*/  SHFL.IDX PT, R2, R2, RZ, 0x1f ;  /* 0x00001fff02027589 */ /* 0x000f6200000e0000 */
[----:B------:R-:W1:Y:S01]  /*0330*/  LDC R3, c[0x0][0x65c] ;  /* 0x00019700ff037b82 */ /* 0x000e620000000800 */
[----:B------:R-:W-:Y:S02]  /*0340*/  ELECT P0, URZ, PT ;  /* 0x00000000003f782f */ /* 0x000fe40003800000 */
[----:B------:R-:W-:Y:S01]  /*0350*/  SHF.R.S32.HI R4, RZ, 0x1f, R5 ;  /* 0x0000001fff047819 */ /* 0x000fe20000011405 */
[----:B------:R-:W2:Y:S01]  /*0360*/  S2R R10, SR_CTAID.Y ;  /* 0x00000000000a7919 */ /* 0x000ea20000002600 */
[----:B0-----:R-:W-:Y:S01]  /*0370*/  UMOV UR4, 0x20 ;  /* 0x0000002000047882 */ /* 0x001fe20000000000 */
[C---:B------:R-:W-:Y:S01]  /*0380*/  ISETP.NE.AND P3, PT, R6.reuse, RZ, PT ;  /* 0x000000ff0600720c */ /* 0x040fe20003f65270 */
[----:B------:R-:W-:Y:S01]  /*0390*/  VIADD R11, R6, 0xffffffff ;  /* 0xffffffff060b7836 */ /* 0x000fe20000000000 */
[----:B------:R-:W0:Y:S01]  /*03a0*/  S2R R8, SR_CTAID.X ;  /* 0x0000000000087919 */ /* 0x000e220000002500 */
[----:B------:R-:W-:Y:S01]  /*03b0*/  LEA.HI R4, R4, R5, RZ, 0x2 ;  /* 0x0000000504047211 */ /* 0x000fe200078f10ff */
[----:B------:R-:W-:Y:S01]  /*03c0*/  NOP ;  /* 0x0000000000007918 */ /* 0x000fe20000000000 */
[----:B------:R-:W-:Y:S01]  /*03d0*/  NOP ;  /* 0x0000000000007918 */ /* 0x000fe20000000000 */
[----:B------:R-:W-:-:S02]  /*03e0*/  ISETP.GE.U32.AND P1, PT, R11, 0x2, PT ;  /* 0x000000020b00780c */ /* 0x000fc40003f26070 */
[----:B------:R-:W-:-:S05]  /*03f0*/  LOP3.LUT R4, R4, 0xfffffffc, RZ, 0xc0, !PT ;  /* 0xfffffffc04047812 */ /* 0x000fca00078ec0ff */
[----:B------:R-:W-:Y:S01]  /*0400*/  IMAD.IADD R5, R5, 0x1, -R4 ;  /* 0x0000000105057824 */ /* 0x000fe200078e0a04 */
[----:B-----5:R-:W-:Y:S02]  /*0410*/  ISETP.NE.OR P0, PT, R2, RZ, !P0 ;  /* 0x000000ff0200720c */ /* 0x020fe40004705670 */
[----:B-1----:R-:W-:-:S11]  /*0420*/  ISETP.NE.AND P2, PT, R3, 0x1, PT ;  /* 0x000000010300780c */ /* 0x002fd60003f45270 */
[----:B------:R-:W-:Y:S01]  /*0430*/  VOTEU.ALL UP0, P0 ;  /* 0x00000000003f7886 */ /* 0x000fe20000000000 */
[----:B------:R-:W-:Y:S01]  /*0440*/  VOTEU.ALL UP1, P0 ;  /* 0x00000000003f7886 */ /* 0x000fe20000020000 */
[----:B------:R-:W0:Y:S01]  /*0450*/  @P2 LDC R9, c[0x0][0x10] ;  /* 0x00000400ff092b82 */ /* 0x000e220000000800 */
[----:B--2---:R-:W-:Y:S02]  /*0460*/  @P2 IMAD.MOV.U32 R2, RZ, RZ, R10 ;  /* 0x000000ffff022224 */ /* 0x004fe400078e000a */
[----:B------:R-:W-:Y:S01]  /*0470*/  @!UP0 UMOV UR6, 0x400 ;  /* 0x0000040000068882 */ /* 0x000fe20000000000 */
[----:B------:R-:W-:-:S04]  /*0480*/  @!UP0 UIADD3 UR4, -UR4, 0x100000, URZ ;  /* 0x0010000004048890 */ /* 0x000fc8000fffe13f */
[----:B------:R-:W-:Y:S02]  /*0490*/  @!UP0 USHF.L.U32 UR5, UR4, 0xb, URZ ;  /* 0x0000000b04058899 */ /* 0x000fe4000800063f */
[----:B------:R-:W-:Y:S01]  /*04a0*/  @!UP0 USHF.L.U32 UR4, UR4, 0x1, URZ ;  /* 0x0000000104048899 */ /* 0x000fe2000800063f */
[----:B------:R-:W-:Y:S02]  /*04b0*/  @P2 IMAD.MOV.U32 R3, RZ, RZ, RZ ;  /* 0x000000ffff032224 */ /* 0x000fe400078e00ff */
[----:B------:R-:W-:Y:S01]  /*04c0*/  @P2 IMAD.MOV.U32 R13, RZ, RZ, RZ ;  /* 0x000000ffff0d2224 */ /* 0x000fe200078e00ff */
[----:B------:R-:W1:Y:S08]  /*04d0*/  @!UP0 S2UR UR7, SR_CgaCtaId ;  /* 0x00000000000789c3 */ /* 0x000e700000008800 */
[----:B------:R-:W2:Y:S01]  /*04e0*/  @!P2 LDC R7, c[0x0][0xc] ;  /* 0x00000300ff07ab82 */ /* 0x000ea20000000800 */
[----:B0-----:R-:W-:-:S04]  /*04f0*/  @P2 IMAD.WIDE.U32 R2, R8, R9, R2 ;  /* 0x0000000908022225 */ /* 0x001fc800078e0002 */
[----:B------:R-:W-:Y:S02]  /*0500*/  IMAD.MOV.U32 R9, RZ, RZ, RZ ;  /* 0x000000ffff097224 */ /* 0x000fe400078e00ff */
[----:B------:R-:W-:Y:S01]  /*0510*/  @P2 IMAD.IADD R3, R3, 0x1, R13 ;  /* 0x0000000103032824 */ /* 0x000fe200078e020d */
[----:B-1----:R-:W-:Y:S01]  /*0520*/  @!UP0 ULEA UR6, UR7, UR6, 0x18 ;  /* 0x0000000607068291 */ /* 0x002fe2000f8ec03f */
[----:B------:R-:W-:Y:S01]  /*0530*/  VOTEU.ALL UP0, P0 ;  /* 0x00000000003f7886 */ /* 0x000fe20000000000 */
[----:B------:R-:W-:-:S04]  /*0540*/  ISETP.NE.AND P0, PT, R5, 0x3, PT ;  /* 0x000000030500780c */ /* 0x000fc80003f05270 */
[----:B------:R-:W-:-:S04]  /*0550*/  ISETP.EQ.OR P0, PT, R5, RZ, !P0 ;  /* 0x000000ff0500720c */ /* 0x000fc80004702670 */
[----:B------:R-:W-:Y:S01]  /*0560*/  ISETP.EQ.AND P0, PT, R6, RZ, P0 ;  /* 0x000000ff0600720c */ /* 0x000fe20000702270 */
[----:B------:R-:W0:Y:S02]  /*0570*/  FENCE.VIEW.ASYNC.S ;  /* 0x00000000000073c6 */ /* 0x000e240000000000 */
[----:B0-----:R0:W3:Y:S01]  /*0580*/  @!UP0 SYNCS.EXCH.64 URZ, [UR6+0x80], UR4 ;  /* 0x00008004063f85b2 */ /* 0x0010e20008000100 */
[----:B--2---:R-:W-:Y:S01]  /*0590*/  @!P2 IMAD.WIDE.U32 R6, R7, R10, R8 ;  /* 0x0000000a0706a225 */ /* 0x004fe200078e0008 */
[----:B------:R-:W-:-:S03]  /*05a0*/  SEL R4, RZ, 0x1, !P0 ;  /* 0x00000001ff047807 */ /* 0x000fc60004000000 */
[----:B------:R-:W-:Y:S02]  /*05b0*/  @!P2 IMAD.MOV.U32 R2, RZ, RZ, R6 ;  /* 0x000000ffff02a224 */ /* 0x000fe400078e0006 */
[----:B------:R-:W-:Y:S01]  /*05c0*/  @!P2 IMAD.MOV.U32 R3, RZ, RZ, R7 ;  /* 0x000000ffff03a224 */ /* 0x000fe200078e0007 */
[----:B------:R-:W-:Y:S01]  /*05d0*/  SEL R4, R4, 0x2, P1 ;  /* 0x0000000204047807 */ /* 0x000fe20000800000 */
[----:B------:R0:W3:Y:S01]  /*05e0*/  @!UP1 SYNCS.EXCH.64 URZ, [UR6+0x88], UR4 ;  /* 0x00008804063f95b2 */ /* 0x0000e20008000100 */
[----:B------:R-:W-:Y:S01]  /*05f0*/  NOP ;  /* 0x0000000000007918 */ /* 0x000fe20000000000 */
[----:B---34-:R-:W-:Y:S06]  /*0600*/  BAR.SYNC.DEFER_BLOCKING 0x0 ;  /* 0x0000000000007b1d */ /* 0x018fec0000010000 */
[----:B------:R-:W-:Y:S05]  /*0610*/  @!P3 BRA `(.L_x_3) ;  /* 0x0000007400ccb947 */ /* 0x000fea0003800000 */
[----:B------:R-:W-:-:S13]  /*0620*/  ISETP.GT.U32.AND P0, PT, R11, 0x1, PT ;  /* 0x000000010b00780c */ /* 0x000fda0003f04070 */
[----:B0-----:R-:W-:Y:S05]  /*0630*/  @P0 EXIT ;  /* 0x000000000000094d */ /* 0x001fea0003800000 */
[----:B------:R-:W-:Y:S01]  /*0640*/  ULDC.64 UR4, c[0x0][0x650] ;  /* 0x0001940000047ab9 */ /* 0x000fe20000000a00 */
[----:B------:R-:W-:Y:S01]  /*0650*/  PRMT R12, RZ, 0x7610, R12 ;  /* 0x00007610ff0c7816 */ /* 0x000fe2000000000c */
[----:B------:R-:W-:Y:S01]  /*0660*/  IMAD.MOV.U32 R6, RZ, RZ, -0x1 ;  /* 0xffffffffff067424 */ /* 0x000fe200078e00ff */
[----:B------:R-:W-:Y:S01]  /*0670*/  ISETP.GE.U32.AND P0, PT, R2, UR4, PT ;  /* 0x0000000402007c0c */ /* 0x000fe2000bf06070 */
[----:B------:R-:W-:Y:S02]  /*0680*/  IMAD.MOV.U32 R7, RZ, RZ, -0x1 ;  /* 0xffffffffff077424 */ /* 0x000fe400078e00ff */
[----:B------:R-:W-:Y:S01]  /*0690*/  IMAD.MOV.U32 R5, RZ, RZ, -0x1 ;  /* 0xffffffffff057424 */ /* 0x000fe200078e00ff */
[----:B------:R-:W-:-:S13]  /*06a0*/  ISETP.GE.U32.AND.EX P0, PT, R3, UR5, PT, P0 ;  /* 0x0000000503007c0c */ /* 0x000fda000bf06100 */
[----:B------:R-:W-:Y:S05]  /*06b0*/  @P0 BRA `(.L_x_4) ;  /* 0x00000004005c0947 */ /* 0x000fea0003800000 */
[----:B------:R-:W0:Y:S01]  /*06c0*/  LDC.64 R16, c[0x0][0x628] ;  /* 0x00018a00ff107b82 */ /* 0x000e220000000a00 */
[----:B------:R-:W-:Y:S02]  /*06d0*/  IMAD.MOV.U32 R6, RZ, RZ, R2 ;  /* 0x000000ffff067224 */ /* 0x000fe400078e0002 */
[----:B------:R-:W-:-:S05]  /*06e0*/  IMAD.MOV.U32 R7, RZ, RZ, R3 ;  /* 0x000000ffff077224 */ /* 0x000fca00078e0003 */
[----:B------:R-:W1:Y:S08]  /*06f0*/  LDC R18, c[0x0][0x630] ;  /* 0x00018c00ff127b82 */ /* 0x000e700000000800 */
[----:B------:R-:W2:Y:S01]  /*0700*/  LDC.64 R20, c[0x0][0x620] ;  /* 0x00018800ff147b82 */ /* 0x000ea20000000a00 */
[----:B0-----:R-:W-:-:S04]  /*0710*/  ISETP.NE.U32.AND P0, PT, R16, RZ, PT ;  /* 0x000000ff1000720c */ /* 0x001fc80003f05070 */
[----:B------:R-:W-:-:S13]  /*0720*/  ISETP.NE.AND.EX P0, PT, R17, RZ, PT, P0 ;  /* 0x000000ff1100720c */ /* 0x000fda0003f05300 */
[----:B-12---:R-:W-:Y:S05]  /*0730*/  @!P0 BRA `(.L_x_5) ;  /* 0x0000000000288947 */ /* 0x006fea0003800000 */
[----:B------:R-:W0:Y:S02]  /*0740*/  LDC R5, c[0x0][0x634] ;  /* 0x00018d00ff057b82 */ /* 0x000e240000000800 */
[----:B0-----:R-:W-:-:S05]  /*0750*/  IADD3 R5, P0, R2, R5, RZ ;  /* 0x0000000502057210 */ /* 0x001fca0007f1e0ff */
[----:B------:R-:W-:-:S04]  /*0760*/  IMAD.X R11, RZ, RZ, R3, P0 ;  /* 0x000000ffff0b7224 */ /* 0x000fc800000e0603 */
[----:B------:R-:W-:-:S04]  /*0770*/  IMAD.WIDE.U32 R6, R11, R16, RZ ;  /* 0x000000100b067225 */ /* 0x000fc800078e00ff */
[----:B------:R-:W-:-:S04]  /*0780*/  IMAD.WIDE.U32 R12, P0, R5, R17, R6 ;  /* 0x00000011050c7225 */ /* 0x000fc80007800006 */
[----:B------:R-:W-:-:S04]  /*0790*/  IMAD.WIDE.U32 R6, R5, R16, RZ ;  /* 0x0000001005067225 */ /* 0x000fc800078e00ff */
[----:B------:R-:W-:Y:S01]  /*07a0*/  IMAD.X R15, RZ, RZ, RZ, P0 ;  /* 0x000000ffff0f7224 */ /* 0x000fe200000e06ff */
[----:B------:R-:W-:Y:S01]  /*07b0*/  IADD3 RZ, P0, R7, R12, RZ ;  /* 0x0000000c07ff7210 */ /* 0x000fe20007f1e0ff */
[----:B------:R-:W-:-:S04]  /*07c0*/  IMAD.MOV.U32 R14, RZ, RZ, R13 ;  /* 0x000000ffff0e7224 */ /* 0x000fc800078e000d */
[----:B------:R-:W-:-:S08]  /*07d0*/  IMAD.WIDE.U32.X R6, R11, R17, R14, P0 ;  /* 0x000000110b067225 */ /* 0x000fd000000e040e */
.L_x_5:
[--C-:B------:R-:W-:Y:S01]  /*07e0*/  SHF.R.U64 R26, R6, R18, R7.reuse ;  /* 0x00000012061a7219 */ /* 0x100fe20000001207 */
[----:B------:R-:W0:Y:S01]  /*07f0*/  LDC.64 R22, c[0x0][0x640] ;  /* 0x00019000ff167b82 */ /* 0x000e220000000a00 */
[----:B------:R-:W-:Y:S01]  /*0800*/  I2FP.F32.U32 R5, R8 ;  /* 0x0000000800057245 */ /* 0x000fe20000201000 */
[----:B------:R-:W-:Y:S01]  /*0810*/  ULDC UR4, c[0x0][0x150] ;  /* 0x0000540000047ab9 */ /* 0x000fe20000000800 */
[----:B------:R-:W-:Y:S02]  /*0820*/  SHF.R.U32.HI R6, RZ, R18, R7 ;  /* 0x00000012ff067219 */ /* 0x000fe40000011607 */
[----:B------:R-:W-:Y:S01]  /*0830*/  IADD3 R11, P0, RZ, -R26, RZ ;  /* 0x8000001aff0b7210 */ /* 0x000fe20007f1e0ff */
[----:B------:R-:W-:Y:S01]  /*0840*/  FMUL R5, R5, UR4 ;  /* 0x0000000405057c20 */ /* 0x000fe20008400000 */
[----:B------:R-:W-:Y:S01]  /*0850*/  ULDC UR4, c[0x0][0x154] ;  /* 0x0000550000047ab9 */ /* 0x000fe20000000800 */
[----:B------:R-:W1:Y:S02]  /*0860*/  LDC R14, c[0x0][0x618] ;  /* 0x00018600ff0e7b82 */ /* 0x000e640000000800 */
[----:B------:R-:W-:-:S02]  /*0870*/  IMAD.X R13, RZ, RZ, ~R6, P0 ;  /* 0x000000ffff0d7224 */ /* 0x000fc400000e0e06 */
[----:B------:R-:W2:Y:S01]  /*0880*/  F2I.U32.TRUNC.NTZ R5, R5 ;  /* 0x0000000500057305 */ /* 0x000ea2000020f000 */
[----:B------:R-:W-:-:S03]  /*0890*/  IMAD.WIDE.U32 R6, R11, R20, R2 ;  /* 0x000000140b067225 */ /* 0x000fc600078e0002 */
[----:B------:R-:W3:Y:S01]  /*08a0*/  LDC R9, c[0x0][0x144] ;  /* 0x00005100ff097b82 */ /* 0x000ee20000000800 */
[----:B------:R-:W-:-:S04]  /*08b0*/  IMAD R12, R13, R20, RZ ;  /* 0x000000140d0c7224 */ /* 0x000fc800078e02ff */
[----:B------:R-:W-:Y:S02]  /*08c0*/  IMAD R11, R11, R21, R12 ;  /* 0x000000150b0b7224 */ /* 0x000fe400078e020c */
[----:B------:R-:W-:Y:S01]  /*08d0*/  IMAD.MOV.U32 R12, RZ, RZ, 0x1 ;  /* 0x00000001ff0c7424 */ /* 0x000fe200078e00ff */
[----:B------:R-:W4:Y:S01]  /*08e0*/  LDC R18, c[0x0][0x608] ;  /* 0x00018200ff127b82 */ /* 0x000f220000000800 */
[----:B------:R-:W-:Y:S01]  /*08f0*/  IMAD.IADD R11, R7, 0x1, R11 ;  /* 0x00000001070b7824 */ /* 0x000fe200078e020b */
[----:B0-----:R-:W-:Y:S01]  /*0900*/  ISETP.NE.U32.AND P0, PT, R22, RZ, PT ;  /* 0x000000ff1600720c */ /* 0x001fe20003f05070 */
[----:B--2---:R-:W-:-:S03]  /*0910*/  IMAD.MOV R7, RZ, RZ, -R5 ;  /* 0x000000ffff077224 */ /* 0x004fc600078e0a05 */
[----:B------:R-:W-:Y:S02]  /*0920*/  ISETP.NE.AND.EX P0, PT, R23, RZ, PT, P0 ;  /* 0x000000ff1700720c */ /* 0x000fe40003f05300 */
[----:B------:R-:W0:Y:S01]  /*0930*/  LDC R13, c[0x0][0x658] ;  /* 0x00019600ff0d7b82 */ /* 0x000e220000000800 */
[--C-:B-1----:R-:W-:Y:S02]  /*0940*/  SHF.R.U64 R16, R6, R14, R11.reuse ;  /* 0x0000000e06107219 */ /* 0x102fe4000000120b */
[----:B------:R-:W-:Y:S02]  /*0950*/  I2FP.F32.U32 R6, R10 ;  /* 0x0000000a00067245 */ /* 0x000fe40000201000 */
[----:B------:R-:W-:-:S03]  /*0960*/  SHF.R.U32.HI R11, RZ, R14, R11 ;  /* 0x0000000eff0b7219 */ /* 0x000fc6000001160b */
[----:B------:R-:W1:Y:S01]  /*0970*/  LDC R17, c[0x0][0x148] ;  /* 0x00005200ff117b82 */ /* 0x000e620000000800 */
[----:B---3--:R-:W-:Y:S02]  /*0980*/  IMAD R5, R9, R7, R8 ;  /* 0x0000000709057224 */ /* 0x008fe400078e0208 */
[----:B------:R-:W-:Y:S01]  /*0990*/  FMUL R7, R6, UR4 ;  /* 0x0000000406077c20 */ /* 0x000fe20008400000 */
[----:B------:R-:W-:-:S03]  /*09a0*/  IMAD.MOV.U32 R6, RZ, RZ, -0x1 ;  /* 0xffffffffff067424 */ /* 0x000fc600078e00ff */
[----:B------:R2:W3:Y:S01]  /*09b0*/  F2I.U32.TRUNC.NTZ R15, R7 ;  /* 0x00000007000f7305 */ /* 0x0004e2000020f000 */
[----:B------:R-:W1:Y:S01]  /*09c0*/  LDC R21, c[0x0][0x600] ;  /* 0x00018000ff157b82 */ /* 0x000e620000000800 */
[-CC-:B----4-:R-:W-:Y:S02]  /*09d0*/  SHF.R.U64 R27, R16, R18.reuse, R11.reuse ;  /* 0x00000012101b7219 */ /* 0x190fe4000000120b */
[----:B------:R-:W-:-:S05]  /*09e0*/  SHF.R.U32.HI R8, RZ, R18, R11 ;  /* 0x00000012ff087219 */ /* 0x000fca000001160b */
[----:B------:R-:W4:Y:S01]  /*09f0*/  LDC R20, c[0x0][0x648] ;  /* 0x00019200ff147b82 */ /* 0x000f220000000800 */
[-CC-:B0-----:R-:W-:Y:S02]  /*0a00*/  SHF.R.U64 R18, R27, R13.reuse, R8.reuse ;  /* 0x0000000d1b127219 */ /* 0x181fe40000001208 */
[-C--:B------:R-:W-:Y:S02]  /*0a10*/  SHF.L.U32 R6, R6, R13.reuse, RZ ;  /* 0x0000000d06067219 */ /* 0x080fe400000006ff */
[-C--:B------:R-:W-:Y:S02]  /*0a20*/  SHF.R.U32.HI R8, RZ, R13.reuse, R8 ;  /* 0x0000000dff087219 */ /* 0x080fe40000011608 */
[----:B------:R-:W-:Y:S01]  /*0a30*/  LOP3.LUT R14, RZ, R6, RZ, 0x33, !PT ;  /* 0x00000006ff0e7212 */ /* 0x000fe200078e33ff */
[----:B------:R-:W0:Y:S01]  /*0a40*/  LDC R25, c[0x0][0x638] ;  /* 0x00018e00ff197b82 */ /* 0x000e220000000800 */
[----:B------:R-:W-:Y:S01]  /*0a50*/  SHF.L.U32 R11, R12, R13, RZ ;  /* 0x0000000d0c0b7219 */ /* 0x000fe200000006ff */
[----:B------:R-:W-:-:S02]  /*0a60*/  IMAD.MOV.U32 R6, RZ, RZ, R18 ;  /* 0x000000ffff067224 */ /* 0x000fc400078e0012 */
[----:B--2---:R-:W-:-:S04]  /*0a70*/  IMAD.MOV.U32 R7, RZ, RZ, R8 ;  /* 0x000000ffff077224 */ /* 0x004fc800078e0008 */
[----:B------:R-:W2:Y:S01]  /*0a80*/  LDC R24, c[0x0][0x610] ;  /* 0x00018400ff187b82 */ /* 0x000ea20000000800 */
[----:B---3--:R-:W-:Y:S05]  /*0a90*/  @!P0 BRA `(.L_x_6) ;  /* 0x0000000000288947 */ /* 0x008fea0003800000 */
[----:B------:R-:W3:Y:S02]  /*0aa0*/  LDC R13, c[0x0][0x64c] ;  /* 0x00019300ff0d7b82 */ /* 0x000ee40000000800 */
[----:B---3--:R-:W-:-:S05]  /*0ab0*/  IADD3 R13, P0, R18, R13, RZ ;  /* 0x0000000d120d7210 */ /* 0x008fca0007f1e0ff */
        /* <DEDUP_REMOVED lines=8> */
.L_x_6:
[----:B----4-:R-:W-:Y:S01]  /*0b40*/  SHF.R.U64 R6, R6, R20, R7 ;  /* 0x0000001406067219 */ /* 0x010fe20000001207 */
[----:B-1----:R-:W-:Y:S01]  /*0b50*/  VIADD R7, R21, 0xffffffff ;  /* 0xffffffff15077836 */ /* 0x002fe20000000000 */
[----:B------:R-:W-:Y:S01]  /*0b60*/  LOP3.LUT R14, R27, R14, RZ, 0xc0, !PT ;  /* 0x0000000e1b0e7212 */ /* 0x000fe200078ec0ff */
[----:B------:R-:W-:Y:S02]  /*0b70*/  IMAD.MOV R15, RZ, RZ, -R15 ;  /* 0x000000ffff0f7224 */ /* 0x000fe400078e0a0f */
[----:B------:R-:W-:Y:S01]  /*0b80*/  IMAD.MOV R8, RZ, RZ, -R6 ;  /* 0x000000ffff087224 */ /* 0x000fe200078e0a06 */
[----:B------:R-:W-:Y:S01]  /*0b90*/  LOP3.LUT R7, R16, R7, RZ, 0xc0, !PT ;  /* 0x0000000710077212 */ /* 0x000fe200078ec0ff */
[----:B------:R-:W-:Y:S02]  /*0ba0*/  IMAD R14, R11, R6, R14 ;  /* 0x000000060b0e7224 */ /* 0x000fe400078e020e */
[----:B------:R-:W-:Y:S02]  /*0bb0*/  @P2 IMAD R5, R17, R15, R10 ;  /* 0x0000000f11052224 */ /* 0x000fe400078e020a */
[----:B0-----:R-:W-:-:S02]  /*0bc0*/  IMAD R6, R8, R25, R18 ;  /* 0x0000001908067224 */ /* 0x001fc400078e0212 */
[----:B--2---:R-:W-:Y:S02]  /*0bd0*/  IMAD R5, R14, R24, R5 ;  /* 0x000000180e057224 */ /* 0x004fe400078e0205 */
[----:B------:R-:W-:Y:S02]  /*0be0*/  IMAD R6, R6, R21, R7 ;  /* 0x0000001506067224 */ /* 0x000fe400078e0207 */
[----:B------:R-:W-:-:S03]  /*0bf0*/  IMAD.MOV.U32 R12, RZ, RZ, 0x1 ;  /* 0x00000001ff0c7424 */ /* 0x000fc600078e00ff */
[----:B------:R-:W-:Y:S02]  /*0c00*/  SEL R7, R6, R5, !P2 ;  /* 0x0000000506077207 */ /* 0x000fe40005000000 */
[----:B------:R-:W-:Y:S01]  /*0c10*/  SEL R6, R5, R6, !P2 ;  /* 0x0000000605067207 */ /* 0x000fe20005000000 */
[----:B------:R-:W-:-:S07]  /*0c20*/  IMAD.MOV.U32 R5, RZ, RZ, R26 ;  /* 0x000000ffff057224 */ /* 0x000fce00078e001a */
.L_x_4:
[----:B------:R-:W-:-:S08]  /*0c30*/  NOP ;  /* 0x0000000000007918 */ /* 0x000fd00000000000 */
[----:B------:R-:W0:Y:S02]  /*0c40*/  USETMAXREG.TRY_ALLOC.CTAPOOL UP0, 0xe8 ;  /* 0x000000e8000079c8 */ /* 0x000e240008000600 */
[----:B0-----:R-:W-:-:S13]  /*0c50*/  PLOP3.LUT P0, PT, PT, PT, UP0, 0x80, 0x0 ;  /* 0x000000000000781c */ /* 0x001fda0003f0f008 */
[----:B------:R-:W-:Y:S05]  /*0c60*/  @!P0 BRA `(.L_x_4) ;  /* 0xfffffffc00f08947 */ /* 0x000fea000383ffff */
[----:B------:R-:W-:Y:S01]  /*0c70*/  ULDC.64 UR4, c[0x0][0x598] ;  /* 0x0001660000047ab9 */ /* 0x000fe20000000a00 */
[----:B------:R-:W-:Y:S01]  /*0c80*/  ULDC.64 UR16, c[0x0][0x208] ;  /* 0x0000820000107ab9 */ /* 0x000fe20000000a00 */
[----:B------:R-:W-:-:S04]  /*0c90*/  ISETP.NE.U32.AND P0, PT, RZ, UR4, PT ;  /* 0x00000004ff007c0c */ /* 0x000fc8000bf05070 */
[----:B------:R-:W-:-:S13]  /*0ca0*/  ISETP.NE.AND.EX P0, PT, RZ, UR5, PT, P0 ;  /* 0x00000005ff007c0c */ /* 0x000fda000bf05300 */
[----:B------:R-:W-:Y:S05]  /*0cb0*/  @!P0 BRA `(.L_x_7) ;  /* 0x00000000001c8947 */ /* 0x000fea0003800000 */
[----:B------:R-:W0:Y:S02]  /*0cc0*/  LDC.64 R8, c[0x0][0x598] ;  /* 0x00016600ff087b82 */ /* 0x000e240000000a00 */
[----:B0-----:R-:W2:Y:S02]  /*0cd0*/  LDG.E.64 R8, desc[UR16][R8.64] ;  /* 0x0000001008087981 */ /* 0x001ea4000c1e1b00 */
[----:B--2---:R-:W-:-:S04]  /*0ce0*/  ISETP.NE.U32.AND P0, PT, R8, RZ, PT ;  /* 0x000000ff0800720c */ /* 0x004fc80003f05070 */
[----:B------:R-:W-:-:S13]  /*0cf0*/  ISETP.NE.AND.EX P0, PT, R9, RZ, PT, P0 ;  /* 0x000000ff0900720c */ /* 0x000fda0003f05300 */
[----:B------:R-:W-:Y:S05]  /*0d00*/  @!P0 BRA `(.L_x_7) ;  /* 0x0000000000088947 */ /* 0x000fea0003800000 */
[----:B------:R0:W5:Y:S01]  /*0d10*/  LD.E R8, desc[UR16][R8.64] ;  /* 0x0000001008087980 */ /* 0x000162000c101900 */
[----:B------:R-:W-:Y:S05]  /*0d20*/  BRA `(.L_x_8) ;  /* 0x0000000000207947 */ /* 0x000fea0003800000 */
.L_x_7:
[----:B------:R-:W-:Y:S02]  /*0d30*/  ULDC.64 UR4, c[0x0][0x588] ;  /* 0x0001620000047ab9 */ /* 0x000fe40000000a00 */
[----:B------:R-:W-:-:S04]  /*0d40*/  ISETP.NE.U32.AND P0, PT, RZ, UR4, PT ;  /* 0x00000004ff007c0c */ /* 0x000fc8000bf05070 */
[----:B------:R-:W-:-:S13]  /*0d50*/  ISETP.NE.AND.EX P0, PT, RZ, UR5, PT, P0 ;  /* 0x00000005ff007c0c */ /* 0x000fda000bf05300 */
[----:B------:R-:W-:Y:S05]  /*0d60*/  @!P0 BRA `(.L_x_9) ;  /* 0x00000000000c8947 */ /* 0x000fea0003800000 */
[----:B------:R-:W0:Y:S02]  /*0d70*/  LDC.64 R8, c[0x0][0x588] ;  /* 0x00016200ff087b82 */ /* 0x000e240000000a00 */
[----:B0-----:R1:W5:Y:S01]  /*0d80*/  LDG.E R8, desc[UR16][R8.64] ;  /* 0x0000001008087981 */ /* 0x001362000c1e1900 */
[----:B------:R-:W-:Y:S05]  /*0d90*/  BRA `(.L_x_8) ;  /* 0x0000000000047947 */ /* 0x000fea0003800000 */
.L_x_9:
[----:B------:R-:W2:Y:S02]  /*0da0*/  LDC R8, c[0x0][0x580] ;  /* 0x00016000ff087b82 */ /* 0x000ea40000000800 */
.L_x_8:
[----:B------:R-:W-:Y:S02]  /*0db0*/  ULDC.64 UR4, c[0x0][0x5a0] ;  /* 0x0001680000047ab9 */ /* 0x000fe40000000a00 */
[----:B------:R-:W-:-:S04]  /*0dc0*/  ISETP.NE.U32.AND P0, PT, RZ, UR4, PT ;  /* 0x00000004ff007c0c */ /* 0x000fc8000bf05070 */
[----:B------:R-:W-:-:S13]  /*0dd0*/  ISETP.NE.AND.EX P0, PT, RZ, UR5, PT, P0 ;  /* 0x00000005ff007c0c */ /* 0x000fda000bf05300 */
[----:B------:R-:W-:Y:S05]  /*0de0*/  @!P0 BRA `(.L_x_10) ;  /* 0x00000000001c8947 */ /* 0x000fea0003800000 */
[----:B------:R-:W3:Y:S02]  /*0df0*/  LDC.64 R10, c[0x0][0x5a0] ;  /* 0x00016800ff0a7b82 */ /* 0x000ee40000000a00 */
[----:B---3--:R-:W3:Y:S02]  /*0e00*/  LDG.E.64 R10, desc[UR16][R10.64] ;  /* 0x000000100a0a7981 */ /* 0x008ee4000c1e1b00 */
[----:B---3--:R-:W-:-:S04]  /*0e10*/  ISETP.NE.U32.AND P0, PT, R10, RZ, PT ;  /* 0x000000ff0a00720c */ /* 0x008fc80003f05070 */
[----:B------:R-:W-:-:S13]  /*0e20*/  ISETP.NE.AND.EX P0, PT, R11, RZ, PT, P0 ;  /* 0x000000ff0b00720c */ /* 0x000fda0003f05300 */
[----:B------:R-:W-:Y:S05]  /*0e30*/  @!P0 BRA `(.L_x_10) ;  /* 0x0000000000088947 */ /* 0x000fea0003800000 */
[----:B01----:R0:W5:Y:S01]  /*0e40*/  LD.E R9, desc[UR16][R10.64] ;  /* 0x000000100a097980 */ /* 0x003162000c101900 */
[----:B------:R-:W-:Y:S05]  /*0e50*/  BRA `(.L_x_11) ;  /* 0x0000000000207947 */ /* 0x000fea0003800000 */
.L_x_10:
[----:B------:R-:W-:Y:S02]  /*0e60*/  ULDC.64 UR4, c[0x0][0x590] ;  /* 0x0001640000047ab9 */ /* 0x000fe40000000a00 */
[----:B------:R-:W-:-:S04]  /*0e70*/  ISETP.NE.U32.AND P0, PT, RZ, UR4, PT ;  /* 0x00000004ff007c0c */ /* 0x000fc8000bf05070 */
[----:B------:R-:W-:-:S13]  /*0e80*/  ISETP.NE.AND.EX P0, PT, RZ, UR5, PT, P0 ;  /* 0x00000005ff007c0c */ /* 0x000fda000bf05300 */
[----:B------:R-:W-:Y:S05]  /*0e90*/  @!P0 BRA `(.L_x_12) ;  /* 0x00000000000c8947 */ /* 0x000fea0003800000 */
[----:B------:R-:W0:Y:S02]  /*0ea0*/  LDC.64 R10, c[0x0][0x590] ;  /* 0x00016400ff0a7b82 */ /* 0x000e240000000a00 */
[----:B01----:R1:W5:Y:S01]  /*0eb0*/  LDG.E R9, desc[UR16][R10.64] ;  /* 0x000000100a097981 */ /* 0x003362000c1e1900 */
[----:B------:R-:W-:Y:S05]  /*0ec0*/  BRA `(.L_x_11) ;  /* 0x0000000000047947 */ /* 0x000fea0003800000 */
.L_x_12:
[----:B01----:R-:W3:Y:S02]  /*0ed0*/  LDC R9, c[0x0][0x584] ;  /* 0x00016100ff097b82 */ /* 0x003ee40000000800 */
.L_x_11:
[----:B------:R-:W-:-:S13]  /*0ee0*/  LOP3.LUT P0, RZ, R12, 0xff, RZ, 0xc0, !PT ;  /* 0x000000ff0cff7812 */ /* 0x000fda000780c0ff */
[----:B------:R-:W-:Y:S05]  /*0ef0*/  @!P0 EXIT ;  /* 0x000000000000894d */ /* 0x000fea0003800000 */
[----:B------:R-:W-:Y:S01]  /*0f00*/  ULDC UR4, c[0x0][0x28c] ;  /* 0x0000a30000047ab9 */ /* 0x000fe20000000800 */
[----:B------:R-:W-:Y:S01]  /*0f10*/  LOP3.LUT R138, R4, 0x1, RZ, 0xfc, !PT ;  /* 0x00000001048a7812 */ /* 0x000fe200078efcff */
[----:B------:R-:W-:-:S04]  /*0f20*/  UIADD3 UR4, UR4, 0x7f, URZ ;  /* 0x0000007f04047890 */ /* 0x000fc8000fffe03f */
[----:B------:R-:W-:-:S04]  /*0f30*/  USHF.R.S32.HI UR5, URZ, 0x1f, UR4 ;  /* 0x0000001f3f057899 */ /* 0x000fc80008011404 */
[----:B------:R-:W-:-:S03]  /*0f40*/  ULEA.HI UR5, UR5, UR4, URZ, 0x7 ;  /* 0x0000000405057291 */ /* 0x000fc6000f8f383f */
[----:B------:R-:W-:Y:S01]  /*0f50*/  UMOV UR4, URZ ;  /* 0x0000003f00047c82 */ /* 0x000fe20008000000 */
[----:B------:R-:W-:-:S03]  /*0f60*/  USHF.R.S32.HI UR9, URZ, 0x7, UR5 ;  /* 0x000000073f097899 */ /* 0x000fc60008011405 */
[----:B------:R-:W-:-:S09]  /*0f70*/  UMOV UR5, URZ ;  /* 0x0000003f00057c82 */ /* 0x000fd20008000000 */
.L_x_165:
[----:B01----:R-:W-:Y:S01]  /*0f80*/  LOP3.LUT R10, R0, 0x80, RZ, 0xc0, !PT ;  /* 0x00000080000a7812 */ /* 0x003fe200078ec0ff */
[----:B------:R-:W0:Y:S01]  /*0f90*/  S2UR UR13, SR_CgaCtaId ;  /* 0x00000000000d79c3 */ /* 0x000e220000008800 */
[----:B------:R-:W-:Y:S01]  /*0fa0*/  UMOV UR12, 0x400 ;  /* 0x00000400000c7882 */ /* 0x000fe20000000000 */
[----:B------:R-:W-:Y:S01]  /*0fb0*/  UMOV UR6, URZ ;  /* 0x0000003f00067c82 */ /* 0x000fe20008000000 */
[----:B------:R-:W-:Y:S01]  /*0fc0*/  SHF.R.U32.HI R10, RZ, 0x7, R10 ;  /* 0x00000007ff0a7819 */ /* 0x000fe2000001160a */
[----:B------:R-:W-:Y:S01]  /*0fd0*/  UMOV UR7, URZ ;  /* 0x0000003f00077c82 */ /* 0x000fe20008000000 */
[----:B------:R-:W-:Y:S01]  /*0fe0*/  UMOV UR18, UR5 ;  /* 0x0000000500127c82 */ /* 0x000fe20008000000 */
[----:B------:R-:W-:Y:S02]  /*0ff0*/  CS2R R14, SRZ ;  /* 0x00000000000e7805 */ /* 0x000fe4000001ff00 */
[----:B------:R-:W-:Y:S01]  /*1000*/  CS2R R12, SRZ ;  /* 0x00000000000c7805 */ /* 0x000fe2000001ff00 */
[----:B------:R-:W1:Y:S01]  /*1010*/  LDC R11, c[0x0][0x28c] ;  /* 0x0000a300ff0b7b82 */ /* 0x000e620000000800 */
[----:B------:R-:W4:Y:S01]  /*1020*/  SHFL.IDX PT, R10, R10, RZ, 0x1f ;  /* 0x00001fff0a0a7589 */ /* 0x000f2200000e0000 */
[----:B------:R-:W-:-:S02]  /*1030*/  CS2R R16, SRZ ;  /* 0x0000000000107805 */ /* 0x000fc4000001ff00 */
[----:B------:R-:W-:Y:S02]  /*1040*/  CS2R R18, SRZ ;  /* 0x0000000000127805 */ /* 0x000fe4000001ff00 */
[----:B------:R-:W-:Y:S02]  /*1050*/  CS2R R20, SRZ ;  /* 0x0000000000147805 */ /* 0x000fe4000001ff00 */
[----:B------:R-:W-:Y:S02]  /*1060*/  CS2R R22, SRZ ;  /* 0x0000000000167805 */ /* 0x000fe4000001ff00 */
[----:B------:R-:W-:Y:S02]  /*1070*/  CS2R R88, SRZ ;  /* 0x0000000000587805 */ /* 0x000fe4000001ff00 */
[----:B------:R-:W-:Y:S02]  /*1080*/  CS2R R90, SRZ ;  /* 0x00000000005a7805 */ /* 0x000fe4000001ff00 */
        /* <DEDUP_REMOVED lines=16> */
[----:B-1----:R-:W-:Y:S02]  /*1190*/  ISETP.GE.AND P0, PT, R11, 0x1, PT ;  /* 0x000000010b00780c */ /* 0x002fe40003f06270 */
[----:B------:R-:W-:Y:S02]  /*11a0*/  CS2R R124, SRZ ;  /* 0x00000000007c7805 */ /* 0x000fe4000001ff00 */
[----:B----4-:R-:W-:-:S02]  /*11b0*/  R2UR UR8, R10 ;  /* 0x000000000a0872ca */ /* 0x010fc400000e0000 */
[----:B------:R-:W-:Y:S02]  /*11c0*/  CS2R R126, SRZ ;  /* 0x00000000007e7805 */ /* 0x000fe4000001ff00 */
[----:B------:R-:W-:Y:S02]  /*11d0*/  CS2R R128, SRZ ;  /* 0x0000000000807805 */ /* 0x000fe4000001ff00 */
[----:B------:R-:W-:Y:S02]  /*11e0*/  CS2R R130, SRZ ;  /* 0x0000000000827805 */ /* 0x000fe4000001ff00 */
[----:B------:R-:W-:Y:S02]  /*11f0*/  CS2R R132, SRZ ;  /* 0x0000000000847805 */ /* 0x000fe4000001ff00 */
[----:B------:R-:W-:Y:S02]  /*1200*/  CS2R R134, SRZ ;  /* 0x0000000000867805 */ /* 0x000fe4000001ff00 */
[----:B------:R-:W-:Y:S01]  /*1210*/  CS2R R136, SRZ ;  /* 0x0000000000887805 */ /* 0x000fe2000001ff00 */
[----:B------:R-:W-:Y:S01]  /*1220*/  IMAD.MOV.U32 R139, RZ, RZ, RZ ;  /* 0x000000ffff8b7224 */ /* 0x000fe200078e00ff */
[----:B------:R-:W-:Y:S01]  /*1230*/  CS2R R24, SRZ ;  /* 0x0000000000187805 */ /* 0x000fe2000001ff00 */
[----:B------:R-:W-:Y:S01]  /*1240*/  IMAD.MOV.U32 R141, RZ, RZ, RZ ;  /* 0x000000ffff8d7224 */ /* 0x000fe200078e00ff */
[----:B---3--:R-:W-:Y:S01]  /*1250*/  CS2R R26, SRZ ;  /* 0x00000000001a7805 */ /* 0x008fe2000001ff00 */
[----:B------:R-:W-:Y:S01]  /*1260*/  IMAD.U32 R142, RZ, RZ, UR4 ;  /* 0x00000004ff8e7e24 */ /* 0x000fe2000f8e00ff */
[----:B------:R-:W-:Y:S01]  /*1270*/  CS2R R28, SRZ ;  /* 0x00000000001c7805 */ /* 0x000fe2000001ff00 */
[----:B------:R-:W-:Y:S01]  /*1280*/  ULEA.HI UR10, UR8, UR8, URZ, 0x1 ;  /* 0x00000008080a7291 */ /* 0x000fe2000f8f083f */
[----:B------:R-:W-:-:S02]  /*1290*/  CS2R R30, SRZ ;  /* 0x00000000001e7805 */ /* 0x000fc4000001ff00 */
[----:B------:R-:W-:Y:S02]  /*12a0*/  CS2R R32, SRZ ;  /* 0x0000000000207805 */ /* 0x000fe4000001ff00 */
[----:B------:R-:W-:Y:S01]  /*12b0*/  CS2R R34, SRZ ;  /* 0x0000000000227805 */ /* 0x000fe2000001ff00 */
[----:B------:R-:W-:Y:S01]  /*12c0*/  ULOP3.LUT UR11, UR10, 0x7fffe, URZ, 0xc0, !UPT ;  /* 0x0007fffe0a0b7892 */ /* 0x000fe2000f8ec03f */
[----:B------:R-:W-:Y:S01]  /*12d0*/  CS2R R36, SRZ ;  /* 0x0000000000247805 */ /* 0x000fe2000001ff00 */
[----:B0-----:R-:W-:Y:S01]  /*12e0*/  ULEA UR10, UR13, UR12, 0x18 ;  /* 0x0000000c0d0a7291 */ /* 0x001fe2000f8ec03f */
[----:B------:R-:W-:Y:S01]  /*12f0*/  CS2R R38, SRZ ;  /* 0x0000000000267805 */ /* 0x000fe2000001ff00 */
[----:B------:R-:W-:Y:S01]  /*1300*/  UIADD3 UR11, UR8, -UR11, URZ ;  /* 0x8000000b080b7290 */ /* 0x000fe2000fffe03f */
[----:B------:R-:W-:Y:S02]  /*1310*/  CS2R R40, SRZ ;  /* 0x0000000000287805 */ /* 0x000fe4000001ff00 */
[----:B------:R-:W-:Y:S01]  /*1320*/  CS2R R42, SRZ ;  /* 0x00000000002a7805 */ /* 0x000fe2000001ff00 */
[----:B------:R-:W-:Y:S01]  /*1330*/  UMOV UR8, URZ ;  /* 0x0000003f00087c82 */ /* 0x000fe20008000000 */
[----:B------:R-:W-:Y:S01]  /*1340*/  ULEA UR11, UR11, UR10, 0xd ;  /* 0x0000000a0b0b7291 */ /* 0x000fe2000f8e683f */
[----:B------:R-:W-:-:S02]  /*1350*/  CS2R R44, SRZ ;  /* 0x00000000002c7805 */ /* 0x000fc4000001ff00 */
[----:B------:R-:W-:Y:S02]  /*1360*/  CS2R R46, SRZ ;  /* 0x00000000002e7805 */ /* 0x000fe4000001ff00 */
[----:B------:R-:W-:Y:S01]  /*1370*/  CS2R R48, SRZ ;  /* 0x0000000000307805 */ /* 0x000fe2000001ff00 */
[----:B------:R-:W-:Y:S01]  /*1380*/  UIADD3 UR11, UR11, 0x180, URZ ;  /* 0x000001800b0b7890 */ /* 0x000fe2000fffe03f */
[----:B------:R-:W-:Y:S02]  /*1390*/  CS2R R50, SRZ ;  /* 0x0000000000327805 */ /* 0x000fe4000001ff00 */
[----:B------:R-:W-:Y:S02]  /*13a0*/  CS2R R52, SRZ ;  /* 0x0000000000347805 */ /* 0x000fe4000001ff00 */
[----:B------:R-:W-:Y:S01]  /*13b0*/  CS2R R54, SRZ ;  /* 0x0000000000367805 */ /* 0x000fe2000001ff00 */
[----:B------:R-:W-:Y:S01]  /*13c0*/  USHF.R.U32.HI UR11, URZ, 0x4, UR11 ;  /* 0x000000043f0b7899 */ /* 0x000fe2000801160b */
[----:B------:R-:W-:-:S02]  /*13d0*/  CS2R R56, SRZ ;  /* 0x0000000000387805 */ /* 0x000fc4000001ff00 */
[----:B------:R-:W-:Y:S02]  /*13e0*/  CS2R R58, SRZ ;  /* 0x00000000003a7805 */ /* 0x000fe4000001ff00 */
[----:B------:R-:W-:Y:S01]  /*13f0*/  CS2R R60, SRZ ;  /* 0x00000000003c7805 */ /* 0x000fe2000001ff00 */
[----:B------:R-:W-:Y:S01]  /*1400*/  ULOP3.LUT UR11, UR11, 0x3fff, URZ, 0xc0, !UPT ;  /* 0x00003fff0b0b7892 */ /* 0x000fe2000f8ec03f */
        /* <DEDUP_REMOVED lines=12> */
[----:B------:R-:W-:Y:S01]  /*14d0*/  CS2R R86, SRZ ;  /* 0x0000000000567805 */ /* 0x000fe2000001ff00 */
[----:B------:R-:W-:Y:S06]  /*14e0*/  @!P0 BRA `(.L_x_13) ;  /* 0x0000000800608947 */ /* 0x000fec0003800000 */
[----:B------:R-:W-:-:S13]  /*14f0*/  ISETP.NE.AND P1, PT, R138, 0x3, PT ;  /* 0x000000038a00780c */ /* 0x000fda0003f25270 */
[----:B------:R-:W-:Y:S05]  /*1500*/  @!P1 BRA `(.L_x_14) ;  /* 0x0000000000049947 */ /* 0x000fea0003800000 */
[----:B------:R-:W-:Y:S01]  /*1510*/  BPT.TRAP 0x1 ;  /* 0x000000040000795c */ /* 0x000fe20000300000 */
.L_x_14:
[----:B------:R-:W-:Y:S01]  /*1520*/  ULEA UR6, UR5, UR10, 0x3 ;  /* 0x0000000a05067291 */ /* 0x000fe2000f8e183f */
[----:B------:R-:W-:-:S05]  /*1530*/  IMAD.U32 R10, RZ, RZ, UR4 ;  /* 0x00000004ff0a7e24 */ /* 0x000fca000f8e00ff */
[----:B------:R-:W-:-:S04]  /*1540*/  SHF.L.U32 R10, R10, 0x1f, RZ ;  /* 0x0000001f0a0a7819 */ /* 0x000fc800000006ff */
[----:B------:R0:W1:Y:S01]  /*1550*/  SYNCS.PHASECHK.TRANS64.TRYWAIT P0, [UR6], R10 ;  /* 0x0000000aff0075a7 */ /* 0x0000620008000146 */
[----:B------:R-:W-:Y:S05]  /*1560*/  @!P1 BRA `(.L_x_15) ;  /* 0x0000000000049947 */ /* 0x000fea0003800000 */
[----:B------:R-:W-:Y:S01]  /*1570*/  BPT.TRAP 0x1 ;  /* 0x000000040000795c */ /* 0x000fe20000300000 */
.L_x_15:
[----:B-1----:R-:W-:Y:S05]  /*1580*/  @P0 BRA `(.L_x_16) ;  /* 0x0000000000080947 */ /* 0x002fea0003800000 */
[----:B------:R-:W1:Y:S02]  /*1590*/  SYNCS.PHASECHK.TRANS64.TRYWAIT P0, [UR6], R10 ;  /* 0x0000000aff0075a7 */ /* 0x000e640008000146 */
[----:B-1----:R-:W-:Y:S05]  /*15a0*/  @!P0 BRA `(.L_x_17) ;  /* 0x0000007c00e08947 */ /* 0x002fea0003800000 */
.L_x_16:
[----:B------:R-:W-:Y:S01]  /*15b0*/  UIADD3 UR6, UR10, 0x1c180, URZ ;  /* 0x0001c1800a067890 */ /* 0x000fe2000fffe03f */
[----:B------:R-:W-:Y:S01]  /*15c0*/  WARPGROUP.ARRIVE ;  /* 0x00000000000079c5 */ /* 0x000fe20000000000 */
[----:B------:R-:W-:Y:S01]  /*15d0*/  ULOP3.LUT UR8, UR11, 0x10000, URZ, 0xfc, !UPT ;  /* 0x000100000b087892 */ /* 0x000fe2000f8efc3f */
[----:B------:R-:W-:Y:S01]  /*15e0*/  CS2R R14, SRZ ;  /* 0x00000000000e7805 */ /* 0x000fe2000001ff00 */
[----:B------:R-:W-:Y:S01]  /*15f0*/  USHF.R.U32.HI UR6, URZ, 0x4, UR6 ;  /* 0x000000043f067899 */ /* 0x000fe20008011606 */
[----:B------:R-:W-:Y:S01]  /*1600*/  CS2R R12, SRZ ;  /* 0x00000000000c7805 */ /* 0x000fe2000001ff00 */
[----:B------:R-:W-:Y:S01]  /*1610*/  UMOV UR13, 0x40000040 ;  /* 0x40000040000d7882 */ /* 0x000fe20000000000 */
[----:B------:R-:W-:Y:S01]  /*1620*/  UMOV UR15, 0x40000040 ;  /* 0x40000040000f7882 */ /* 0x000fe20000000000 */
[----:B------:R-:W-:Y:S01]  /*1630*/  ULOP3.LUT UR6, UR6, 0x3fff, URZ, 0xc0, !UPT ;  /* 0x00003fff06067892 */ /* 0x000fe2000f8ec03f */
[----:B------:R-:W-:Y:S02]  /*1640*/  CS2R R16, SRZ ;  /* 0x0000000000107805 */ /* 0x000fe4000001ff00 */
[----:B------:R-:W-:-:S02]  /*1650*/  CS2R R18, SRZ ;  /* 0x0000000000127805 */ /* 0x000fc4000001ff00 */
[----:B------:R-:W-:Y:S01]  /*1660*/  CS2R R20, SRZ ;  /* 0x0000000000147805 */ /* 0x000fe2000001ff00 */
[----:B------:R-:W-:Y:S01]  /*1670*/  ULOP3.LUT UR7, UR6, 0x10000, URZ, 0xfc, !UPT ;  /* 0x0001000006077892 */ /* 0x000fe2000f8efc3f */
[----:B------:R-:W-:Y:S01]  /*1680*/  CS2R R22, SRZ ;  /* 0x0000000000167805 */ /* 0x000fe2000001ff00 */
[----:B------:R-:W-:Y:S01]  /*1690*/  ULEA UR6, UR5, UR8, 0xa ;  /* 0x0000000805067291 */ /* 0x000fe2000f8e503f */
[----:B------:R-:W-:Y:S01]  /*16a0*/  CS2R R88, SRZ ;  /* 0x0000000000587805 */ /* 0x000fe2000001ff00 */
[----:B------:R-:W-:Y:S01]  /*16b0*/  ULEA UR7, UR5, UR7, 0xa ;  /* 0x0000000705077291 */ /* 0x000fe2000f8e503f */
[----:B------:R-:W-:Y:S02]  /*16c0*/  CS2R R90, SRZ ;  /* 0x00000000005a7805 */ /* 0x000fe4000001ff00 */
[----:B------:R-:W-:Y:S02]  /*16d0*/  CS2R R92, SRZ ;  /* 0x00000000005c7805 */ /* 0x000fe4000001ff00 */
[----:B------:R-:W-:-:S02]  /*16e0*/  CS2R R94, SRZ ;  /* 0x00000000005e7805 */ /* 0x000fc4000001ff00 */
[----:B------:R-:W-:Y:S01]  /*16f0*/  CS2R R96, SRZ ;  /* 0x0000000000607805 */ /* 0x000fe2000001ff00 */
[----:B------:R-:W-:Y:S01]  /*1700*/  UMOV UR12, UR6 ;  /* 0x00000006000c7c82 */ /* 0x000fe20008000000 */
[----:B------:R-:W-:Y:S01]  /*1710*/  CS2R R98, SRZ ;  /* 0x0000000000627805 */ /* 0x000fe2000001ff00 */
[----:B------:R-:W-:Y:S01]  /*1720*/  UMOV UR14, UR7 ;  /* 0x00000007000e7c82 */ /* 0x000fe20008000000 */
[----:B------:R-:W-:Y:S01]  /*1730*/  CS2R R100, SRZ ;  /* 0x0000000000647805 */ /* 0x000fe2000001ff00 */
[----:B------:R-:W-:Y:S01]  /*1740*/  QGMMA.64x128x32.F32.E4M3.E4M3 R24, gdesc[UR12], RZ, !UPT ;  /* 0x01e000000c1879f3 */ /* 0x000fe2000c7008ff */
[----:B------:R-:W-:Y:S01]  /*1750*/  UIADD3 UR12, UR6, 0x2, URZ ;  /* 0x00000002060c7890 */ /* 0x000fe2000fffe03f */
[----:B------:R-:W-:Y:S01]  /*1760*/  CS2R R102, SRZ ;  /* 0x0000000000667805 */ /* 0x000fe2000001ff00 */
[----:B------:R-:W-:Y:S01]  /*1770*/  UIADD3 UR14, UR7, 0x2, URZ ;  /* 0x00000002070e7890 */ /* 0x000fe2000fffe03f */
[----:B------:R-:W-:Y:S01]  /*1780*/  CS2R R104, SRZ ;  /* 0x0000000000687805 */ /* 0x000fe2000001ff00 */
[----:B------:R-:W-:Y:S01]  /*1790*/  UMOV UR13, 0x40000040 ;  /* 0x40000040000d7882 */ /* 0x000fe20000000000 */
[----:B------:R-:W-:Y:S01]  /*17a0*/  UMOV UR15, 0x40000040 ;  /* 0x40000040000f7882 */ /* 0x000fe20000000000 */
        /* <DEDUP_REMOVED lines=16> */
[----:B------:R-:W-:Y:S02]  /*18b0*/  IMAD.MOV.U32 R139, RZ, RZ, RZ ;  /* 0x000000ffff8b7224 */ /* 0x000fe400078e00ff */
[----:B------:R-:W-:Y:S01]  /*18c0*/  IMAD.MOV.U32 R141, RZ, RZ, RZ ;  /* 0x000000ffff8d7224 */ /* 0x000fe200078e00ff */
[----:B------:R-:W-:Y:S01]  /*18d0*/  QGMMA.64x128x32.F32.E4M3.E4M3 R24, gdesc[UR12], R24 ;  /* 0x01e000000c1879f3 */ /* 0x000fe20008700818 */
[----:B------:R-:W-:Y:S02]  /*18e0*/  UIADD3 UR12, UR6, 0x4, URZ ;  /* 0x00000004060c7890 */ /* 0x000fe4000fffe03f */
[----:B------:R-:W-:Y:S01]  /*18f0*/  UIADD3 UR14, UR7, 0x4, URZ ;  /* 0x00000004070e7890 */ /* 0x000fe2000fffe03f */
[----:B------:R-:W-:Y:S01]  /*1900*/  UMOV UR13, 0x40000040 ;  /* 0x40000040000d7882 */ /* 0x000fe20000000000 */
[----:B------:R-:W-:-:S07]  /*1910*/  UMOV UR15, 0x40000040 ;  /* 0x40000040000f7882 */ /* 0x000fce0000000000 */
[----:B------:R-:W-:Y:S01]  /*1920*/  QGMMA.64x128x32.F32.E4M3.E4M3 R24, gdesc[UR12], R24 ;  /* 0x01e000000c1879f3 */ /* 0x000fe20008700818 */
[----:B------:R-:W-:Y:S02]  /*1930*/  UIADD3 UR14, UR7, 0x6, URZ ;  /* 0x00000006070e7890 */ /* 0x000fe4000fffe03f */
[----:B------:R-:W-:Y:S01]  /*1940*/  UIADD3 UR12, UR6, 0x6, URZ ;  /* 0x00000006060c7890 */ /* 0x000fe2000fffe03f */
[----:B------:R-:W-:Y:S01]  /*1950*/  ULDC UR7, c[0x0][0x50c] ;  /* 0x0001430000077ab9 */ /* 0x000fe20000000800 */
[----:B------:R-:W-:Y:S01]  /*1960*/  UMOV UR13, 0x40000040 ;  /* 0x40000040000d7882 */ /* 0x000fe20000000000 */
[----:B------:R-:W-:Y:S01]  /*1970*/  UISETP.NE.AND UP0, UPT, UR7, 0x4, UPT ;  /* 0x000000040700788c */ /* 0x000fe2000bf05270 */
[----:B------:R-:W-:Y:S01]  /*1980*/  UMOV UR15, 0x40000040 ;  /* 0x40000040000f7882 */ /* 0x000fe20000000000 */
[----:B------:R-:W-:Y:S02]  /*1990*/  UMOV UR6, 0x4 ;  /* 0x0000000400067882 */ /* 0x000fe40000000000 */
[----:B------:R-:W-:-:S06]  /*19a0*/  USEL UR7, URZ, 0x1, UP0 ;  /* 0x000000013f077887 */ /* 0x000fcc0008000000 */
[----:B------:R-:W-:Y:S01]  /*19b0*/  ISETP.NE.AND P0, PT, RZ, UR7, PT ;  /* 0x00000007ff007c0c */ /* 0x000fe2000bf05270 */
[----:B------:R-:W-:-:S12]  /*19c0*/  QGMMA.64x128x32.F32.E4M3.E4M3 R24, gdesc[UR12], R24, gsb0 ;  /* 0x01e000000c1879f3 */ /* 0x000fd80008000818 */
[----:B------:R-:W-:Y:S05]  /*19d0*/  @!P0 BRA `(.L_x_18) ;  /* 0x0000000400088947 */ /* 0x000fea0003800000 */
[----:B------:R-:W-:Y:S02]  /*19e0*/  WARPGROUP.DEPBAR.LE gsb0, 0x0 ;  /* 0x00008000000079c5 */ /* 0x000fe40000010000 */
[----:B------:R-:W-:-:S01]  /*19f0*/  FADD R141, RZ, R24 ;  /* 0x00000018ff8d7221 */ /* 0x000fc20000000000 */
[----:B------:R-:W-:Y:S01]  /*1a00*/  FADD R136, RZ, R25 ;  /* 0x00000019ff887221 */ /* 0x000fe20000000000 */
        /* <DEDUP_REMOVED lines=62> */
[----:B------:R-:W-:-:S06]  /*1df0*/  UMOV UR6, URZ ;  /* 0x0000003f00067c82 */ /* 0x000fcc0008000000 */
.L_x_18:
[----:B------:R-:W-:-:S04]  /*1e00*/  UIADD3 UR18, UR5, 0x1, URZ ;  /* 0x0000000105127890 */ /* 0x000fc8000fffe03f */
[----:B------:R-:W-:-:S04]  /*1e10*/  UISETP.NE.AND UP0, UPT, UR18, 0x7, UPT ;  /* 0x000000071200788c */ /* 0x000fc8000bf05270 */
[----:B------:R-:W-:Y:S02]  /*1e20*/  USEL UR8, URZ, 0x1, UP0 ;  /* 0x000000013f087887 */ /* 0x000fe40008000000 */
[----:B------:R-:W-:Y:S02]  /*1e30*/  USEL UR18, UR18, URZ, UP0 ;  /* 0x0000003f12127287 */ /* 0x000fe40008000000 */
[----:B------:R-:W-:-:S06]  /*1e40*/  ULOP3.LUT UR8, UR4, UR8, URZ, 0x3c, !UPT ;  /* 0x0000000804087292 */ /* 0x000fcc000f8e3c3f */
[----:B------:R-:W-:Y:S01]  /*1e50*/  IMAD.U32 R142, RZ, RZ, UR8 ;  /* 0x00000008ff8e7e24 */ /* 0x000fe2000f8e00ff */
[----:B------:R-:W-:-:S06]  /*1e60*/  UMOV UR8, 0x1 ;  /* 0x0000000100087882 */ /* 0x000fcc0000000000 */
.L_x_13:
[----:B------:R-:W-:-:S04]  /*1e70*/  UISETP.LT.AND UP0, UPT, UR9, 0x1, UPT ;  /* 0x000000010900788c */ /* 0x000fc8000bf01270 */
[----:B------:R-:W-:-:S04]  /*1e80*/  USEL UR12, UR9, 0x1, UP0 ;  /* 0x00000001090c7887 */ /* 0x000fc80008000000 */
[----:B------:R-:W-:-:S04]  /*1e90*/  UIADD3 UR12, UR9, -UR12, URZ ;  /* 0x8000000c090c7290 */ /* 0x000fc8000fffe03f */
[----:B------:R-:W-:-:S06]  /*1ea0*/  UISETP.GE.AND UP0, UPT, UR12, 0x1, UPT ;  /* 0x000000010c00788c */ /* 0x000fcc000bf06270 */
[----:B------:R-:W-:-:S13]  /*1eb0*/  PLOP3.LUT P0, PT, PT, PT, UP0, 0x80, 0x0 ;  /* 0x000000000000781c */ /* 0x000fda0003f0f008 */
[----:B------:R-:W-:Y:S05]  /*1ec0*/  @!P0 BRA `(.L_x_19) ;  /* 0x0000000800348947 */ /* 0x000fea0003800000 */
[----:B01----:R-:W-:Y:S01]  /*1ed0*/  IMAD.U32 R10, RZ, RZ, UR12 ;  /* 0x0000000cff0a7e24 */ /* 0x003fe2000f8e00ff */
[----:B------:R-:W-:Y:S01]  /*1ee0*/  UMOV UR19, UR5 ;  /* 0x0000000500137c82 */ /* 0x000fe20008000000 */
[----:B------:R-:W-:-:S05]  /*1ef0*/  ULDC UR20, c[0x0][0x50c] ;  /* 0x0001430000147ab9 */ /* 0x000fca0000000800 */
.L_x_27:
[----:B------:R-:W-:-:S13]  /*1f00*/  ISETP.NE.AND P1, PT, R138, 0x3, PT ;  /* 0x000000038a00780c */ /* 0x000fda0003f25270 */
[----:B01----:R-:W-:Y:S05]  /*1f10*/  @!P1 BRA `(.L_x_20) ;  /* 0x0000000000049947 */ /* 0x003fea0003800000 */
[----:B------:R-:W-:Y:S01]  /*1f20*/  BPT.TRAP 0x1 ;  /* 0x000000040000795c */ /* 0x000fe20000300000 */
.L_x_20:
[----:B------:R-:W0:Y:S01]  /*1f30*/  S2UR UR12, SR_CgaCtaId ;  /* 0x00000000000c79c3 */ /* 0x000e220000008800 */
[----:B------:R-:W-:Y:S01]  /*1f40*/  UMOV UR10, 0x400 ;  /* 0x00000400000a7882 */ /* 0x000fe20000000000 */
[----:B------:R-:W-:Y:S01]  /*1f50*/  SHF.L.U32 R11, R142, 0x1f, RZ ;  /* 0x0000001f8e0b7819 */ /* 0x000fe200000006ff */
[----:B0-----:R-:W-:-:S04]  /*1f60*/  ULEA UR10, UR12, UR10, 0x18 ;  /* 0x0000000a0c0a7291 */ /* 0x001fc8000f8ec03f */
[----:B------:R-:W-:-:S09]  /*1f70*/  ULEA UR12, UR18, UR10, 0x3 ;  /* 0x0000000a120c7291 */ /* 0x000fd2000f8e183f */
[----:B------:R0:W1:Y:S01]  /*1f80*/  SYNCS.PHASECHK.TRANS64.TRYWAIT P0, [UR12], R11 ;  /* 0x0000000bff0075a7 */ /* 0x000062000800014c */
[----:B------:R-:W-:Y:S05]  /*1f90*/  @!P1 BRA `(.L_x_21) ;  /* 0x0000000000049947 */ /* 0x000fea0003800000 */
[----:B------:R-:W-:Y:S01]  /*1fa0*/  BPT.TRAP 0x1 ;  /* 0x000000040000795c */ /* 0x000fe20000300000 */
.L_x_21:
[----:B-1----:R-:W-:Y:S05]  /*1fb0*/  @P0 BRA `(.L_x_22) ;  /* 0x0000000000080947 */ /* 0x002fea0003800000 */
[----:B------:R-:W1:Y:S02]  /*1fc0*/  SYNCS.PHASECHK.TRANS64.TRYWAIT P0, [UR12], R11 ;  /* 0x0000000bff0075a7 */ /* 0x000e64000800014c */
[----:B-1----:R-:W-:Y:S05]  /*1fd0*/  @!P0 BRA `(.L_x_23) ;  /* 0x00000074006c8947 */ /* 0x002fea0003800000 */
.L_x_22:
[----:B------:R-:W-:Y:S01]  /*1fe0*/  UIADD3 UR12, UR10, 0x1c180, URZ ;  /* 0x0001c1800a0c7890 */ /* 0x000fe2000fffe03f */
[----:B------:R-:W-:Y:S01]  /*1ff0*/  WARPGROUP.ARRIVE ;  /* 0x00000000000079c5 */ /* 0x000fe20000000000 */
[----:B------:R-:W-:Y:S02]  /*2000*/  UISETP.NE.AND UP0, UPT, UR7, URZ, UPT ;  /* 0x0000003f0700728c */ /* 0x000fe4000bf05270 */
[----:B------:R-:W-:Y:S02]  /*2010*/  USHF.R.U32.HI UR12, URZ, 0x4, UR12 ;  /* 0x000000043f0c7899 */ /* 0x000fe4000801160c */
[----:B------:R-:W-:Y:S02]  /*2020*/  USEL UR8, UR8, URZ, !UP0 ;  /* 0x0000003f08087287 */ /* 0x000fe4000c000000 */
[----:B------:R-:W-:Y:S02]  /*2030*/  ULOP3.LUT UR12, UR12, 0x3fff, URZ, 0xc0, !UPT ;  /* 0x00003fff0c0c7892 */ /* 0x000fe4000f8ec03f */
[----:B------:R-:W-:-:S02]  /*2040*/  UISETP.NE.U32.AND UP0, UPT, UR8, URZ, UPT ;  /* 0x0000003f0800728c */ /* 0x000fc4000bf05070 */
[----:B------:R-:W-:Y:S02]  /*2050*/  ULOP3.LUT UR7, UR11, 0x10000, URZ, 0xfc, !UPT ;  /* 0x000100000b077892 */ /* 0x000fe4000f8efc3f */
[----:B------:R-:W-:Y:S02]  /*2060*/  ULOP3.LUT UR8, UR12, 0x10000, URZ, 0xfc, !UPT ;  /* 0x000100000c087892 */ /* 0x000fe4000f8efc3f */
[----:B------:R-:W-:Y:S02]  /*2070*/  ULEA UR7, UR18, UR7, 0xa ;  /* 0x0000000712077291 */ /* 0x000fe4000f8e503f */
[----:B------:R-:W-:Y:S01]  /*2080*/  ULEA UR8, UR18, UR8, 0xa ;  /* 0x0000000812087291 */ /* 0x000fe2000f8e503f */
[----:B------:R-:W-:Y:S01]  /*2090*/  UMOV UR13, 0x40000040 ;  /* 0x40000040000d7882 */ /* 0x000fe20000000000 */
[----:B------:R-:W-:Y:S01]  /*20a0*/  UMOV UR15, 0x40000040 ;  /* 0x40000040000f7882 */ /* 0x000fe20000000000 */
[----:B------:R-:W-:Y:S02]  /*20b0*/  UIADD3 UR6, UR6, 0x4, URZ ;  /* 0x0000000406067890 */ /* 0x000fe4000fffe03f */
[----:B------:R-:W-:-:S02]  /*20c0*/  UMOV UR12, UR7 ;  /* 0x00000007000c7c82 */ /* 0x000fc40008000000 */
[----:B------:R-:W-:Y:S02]  /*20d0*/  UMOV UR14, UR8 ;  /* 0x00000008000e7c82 */ /* 0x000fe40008000000 */
[----:B------:R-:W-:Y:S01]  /*20e0*/  QGMMA.64x128x32.F32.E4M3.E4M3 R24, gdesc[UR12], R24, UP0 ;  /* 0x01e000000c1879f3 */ /* 0x000fe2000bf00818 */
[----:B------:R-:W-:Y:S02]  /*20f0*/  UIADD3 UR12, UR7, 0x2, URZ ;  /* 0x00000002070c7890 */ /* 0x000fe4000fffe03f */
[----:B------:R-:W-:Y:S01]  /*2100*/  UIADD3 UR14, UR8, 0x2, URZ ;  /* 0x00000002080e7890 */ /* 0x000fe2000fffe03f */
[----:B------:R-:W-:Y:S01]  /*2110*/  UMOV UR13, 0x40000040 ;  /* 0x40000040000d7882 */ /* 0x000fe20000000000 */
[----:B------:R-:W-:Y:S01]  /*2120*/  UMOV UR15, 0x40000040 ;  /* 0x40000040000f7882 */ /* 0x000fe20000000000 */
[----:B------:R-:W-:-:S06]  /*2130*/  UISETP.NE.AND UP0, UPT, UR6, UR20, UPT ;  /* 0x000000140600728c */ /* 0x000fcc000bf05270 */
        /* <DEDUP_REMOVED lines=8> */
[----:B------:R-:W-:Y:S01]  /*21c0*/  UMOV UR13, 0x40000040 ;  /* 0x40000040000d7882 */ /* 0x000fe20000000000 */
[----:B------:R-:W-:Y:S01]  /*21d0*/  UMOV UR15, 0x40000040 ;  /* 0x40000040000f7882 */ /* 0x000fe20000000000 */
[----:B------:R-:W-:-:S06]  /*21e0*/  USEL UR7, URZ, 0x1, UP0 ;  /* 0x000000013f077887 */ /* 0x000fcc0008000000 */
[----:B------:R-:W-:Y:S01]  /*21f0*/  ISETP.NE.AND P0, PT, RZ, UR7, PT ;  /* 0x00000007ff007c0c */ /* 0x000fe2000bf05270 */
[----:B------:R-:W-:Y:S03]  /*2200*/  QGMMA.64x128x32.F32.E4M3.E4M3 R24, gdesc[UR12], R24, gsb0 ;  /* 0x01e000000c1879f3 */ /* 0x000fe60008000818 */
[----:B------:R-:W-:-:S09]  /*2210*/  WARPGROUP.DEPBAR.LE gsb0, 0x1 ;  /* 0x00008000000079c5 */ /* 0x000fd20000010100 */
[----:B------:R-:W-:Y:S05]  /*2220*/  @!P0 BRA `(.L_x_24) ;  /* 0x0000000400088947 */ /* 0x000fea0003800000 */
[----:B------:R-:W-:Y:S02]  /*2230*/  WARPGROUP.DEPBAR.LE gsb0, 0x0 ;  /* 0x00008000000079c5 */ /* 0x000fe40000010000 */
[----:B------:R-:W-:-:S01]  /*2240*/  FADD R141, R24, R141 ;  /* 0x0000008d188d7221 */ /* 0x000fc20000000000 */
[----:B------:R-:W-:Y:S01]  /*2250*/  FADD R136, R25, R136 ;  /* 0x0000008819887221 */ /* 0x000fe20000000000 */
        /* <DEDUP_REMOVED lines=62> */
[----:B------:R-:W-:-:S06]  /*2640*/  UMOV UR6, URZ ;  /* 0x0000003f00067c82 */ /* 0x000fcc0008000000 */
.L_x_24:
[----:B------:R-:W-:Y:S05]  /*2650*/  @!P1 BRA `(.L_x_25) ;  /* 0x0000000000049947 */ /* 0x000fea0003800000 */
[----:B------:R-:W-:Y:S01]  /*2660*/  BPT.TRAP 0x1 ;  /* 0x000000040000795c */ /* 0x000fe20000300000 */
.L_x_25:
[----:B------:R-:W-:Y:S01]  /*2670*/  ULEA UR8, UR19, UR10, 0x3 ;  /* 0x0000000a13087291 */ /* 0x000fe2000f8e183f */
[----:B------:R-:W-:-:S03]  /*2680*/  ISETP.GT.U32.AND P0, PT, R4, 0x1, PT ;  /* 0x000000010400780c */ /* 0x000fc60003f04070 */
[----:B------:R-:W-:-:S04]  /*2690*/  UIADD3 UR8, UR8, 0x38, URZ ;  /* 0x0000003808087890 */ /* 0x000fc8000fffe03f */
[----:B------:R-:W-:-:S09]  /*26a0*/  UPRMT UR8, URZ, 0x654, UR8 ;  /* 0x000006543f087896 */ /* 0x000fd20008000008 */
[----:B------:R-:W-:Y:S01]  /*26b0*/  SYNCS.ARRIVE.TRANS64.RED.A1T0 RZ, [UR8], RZ ;  /* 0x000000ffffff79a7 */ /* 0x000fe20008100408 */
[----:B------:R-:W-:Y:S05]  /*26c0*/  @P0 BRA `(.L_x_26) ;  /* 0x0000000000040947 */ /* 0x000fea0003800000 */
[----:B------:R-:W-:Y:S01]  /*26d0*/  BPT.TRAP 0x1 ;  /* 0x000000040000795c */ /* 0x000fe20000300000 */
.L_x_26:
[----:B------:R-:W-:Y:S01]  /*26e0*/  UIADD3 UR18, UR18, 0x1, URZ ;  /* 0x0000000112127890 */ /* 0x000fe2000fffe03f */
[C---:B------:R-:W-:Y:S01]  /*26f0*/  ISETP.GT.AND P0, PT, R10.reuse, 0x1, PT ;  /* 0x000000010a00780c */ /* 0x040fe20003f04270 */
[----:B------:R-:W-:Y:S01]  /*2700*/  UIADD3 UR19, UR19, 0x1, URZ ;  /* 0x0000000113137890 */ /* 0x000fe2000fffe03f */
[----:B------:R-:W-:Y:S01]  /*2710*/  VIADD R10, R10, 0xffffffff ;  /* 0xffffffff0a0a7836 */ /* 0x000fe20000000000 */
[----:B------:R-:W-:Y:S02]  /*2720*/  UISETP.NE.AND UP0, UPT, UR18, 0x7, UPT ;  /* 0x000000071200788c */ /* 0x000fe4000bf05270 */
[----:B------:R-:W-:Y:S02]  /*2730*/  UISETP.NE.AND UP1, UPT, UR19, 0x7, UPT ;  /* 0x000000071300788c */ /* 0x000fe4000bf25270 */
[----:B------:R-:W-:Y:S02]  /*2740*/  USEL UR8, URZ, 0x1, UP0 ;  /* 0x000000013f087887 */ /* 0x000fe40008000000 */
[----:B------:R-:W-:-:S02]  /*2750*/  USEL UR18, UR18, URZ, UP0 ;  /* 0x0000003f12127287 */ /* 0x000fc40008000000 */
[----:B------:R-:W-:Y:S02]  /*2760*/  USEL UR19, UR19, URZ, UP1 ;  /* 0x0000003f13137287 */ /* 0x000fe40008800000 */
[----:B------:R-:W-:Y:S01]  /*2770*/  LOP3.LUT R142, R142, UR8, RZ, 0x3c, !PT ;  /* 0x000000088e8e7c12 */ /* 0x000fe2000f8e3cff */
[----:B------:R-:W-:Y:S01]  /*2780*/  UMOV UR8, 0x1 ;  /* 0x0000000100087882 */ /* 0x000fe20000000000 */
[----:B------:R-:W-:Y:S08]  /*2790*/  @P0 BRA `(.L_x_27) ;  /* 0xfffffff400d80947 */ /* 0x000ff0000383ffff */
.L_x_19:
[----:B------:R-:W-:Y:S01]  /*27a0*/  UISETP.NE.AND UP0, UPT, UR6, URZ, UPT ;  /* 0x0000003f0600728c */ /* 0x000fe2000bf05270 */
[----:B01----:R-:W0:Y:S03]  /*27b0*/  LDC R10, c[0x0][0x28c] ;  /* 0x0000a300ff0a7b82 */ /* 0x003e260000000800 */
[----:B------:R-:W-:-:S06]  /*27c0*/  USEL UR6, URZ, 0x1, !UP0 ;  /* 0x000000013f067887 */ /* 0x000fcc000c000000 */
[----:B------:R-:W-:Y:S02]  /*27d0*/  ISETP.NE.AND P0, PT, RZ, UR6, PT ;  /* 0x00000006ff007c0c */ /* 0x000fe4000bf05270 */
[----:B0-----:R-:W-:-:S11]  /*27e0*/  ISETP.GE.AND P1, PT, R10, 0x1, PT ;  /* 0x000000010a00780c */ /* 0x001fd60003f26270 */
[----:B------:R-:W-:Y:S05]  /*27f0*/  @!P0 BRA `(.L_x_28) ;  /* 0x0000000400048947 */ /* 0x000fea0003800000 */
[----:B------:R-:W-:Y:S02]  /*2800*/  WARPGROUP.DEPBAR.LE gsb0, 0x0 ;  /* 0x00008000000079c5 */ /* 0x000fe40000010000 */
[----:B------:R-:W-:Y:S01]  /*2810*/  FADD R141, R24, R141 ;  /* 0x0000008d188d7221 */ /* 0x000fe20000000000 */
        /* <DEDUP_REMOVED lines=62> */
[----:B------:R-:W-:-:S07]  /*2c00*/  FADD R14, R14, R87 ;  /* 0x000000570e0e7221 */ /* 0x000fce0000000000 */
.L_x_28:
[----:B------:R-:W-:Y:S02]  /*2c10*/  WARPGROUP.DEPBAR.LE gsb0, 0x0 ;  /* 0x00008000000079c5 */ /* 0x000fe40000010000 */
[----:B------:R-:W-:Y:S05]  /*2c20*/  @!P1 BRA `(.L_x_29) ;  /* 0x0000000000489947 */ /* 0x000fea0003800000 */
[----:B------:R-:W-:-:S13]  /*2c30*/  ISETP.NE.AND P0, PT, R138, 0x3, PT ;  /* 0x000000038a00780c */ /* 0x000fda0003f05270 */
[----:B------:R-:W-:Y:S05]  /*2c40*/  @!P0 BRA `(.L_x_30) ;  /* 0x0000000000048947 */ /* 0x000fea0003800000 */
[----:B------:R-:W-:Y:S01]  /*2c50*/  BPT.TRAP 0x1 ;  /* 0x000000040000795c */ /* 0x000fe20000300000 */
.L_x_30:
[----:B------:R-:W-:Y:S01]  /*2c60*/  UISETP.LT.AND UP0, UPT, UR9, 0x1, UPT ;  /* 0x000000010900788c */ /* 0x000fe2000bf01270 */
[----:B------:R-:W-:-:S03]  /*2c70*/  ISETP.GT.U32.AND P0, PT, R4, 0x1, PT ;  /* 0x000000010400780c */ /* 0x000fc60003f04070 */
[----:B------:R-:W-:-:S04]  /*2c80*/  USEL UR8, UR9, 0x1, UP0 ;  /* 0x0000000109087887 */ /* 0x000fc80008000000 */
[----:B------:R-:W-:-:S04]  /*2c90*/  UIADD3 UR8, UR5, UR9, -UR8 ;  /* 0x0000000905087290 */ /* 0x000fc8000fffe808 */
[----:B------:R-:W-:-:S04]  /*2ca0*/  UIMAD.WIDE.U32 UR6, UR8, 0x24924925, URZ ;  /* 0x24924925080678a5 */ /* 0x000fc8000f8e003f */
[----:B------:R-:W-:-:S04]  /*2cb0*/  UIADD3 UR6, UR8, -UR7, URZ ;  /* 0x8000000708067290 */ /* 0x000fc8000fffe03f */
[----:B------:R-:W-:-:S04]  /*2cc0*/  ULEA.HI UR6, UR6, UR7, URZ, 0x1f ;  /* 0x0000000706067291 */ /* 0x000fc8000f8ff83f */
[----:B------:R-:W-:-:S04]  /*2cd0*/  USHF.R.U32.HI UR6, URZ, 0x2, UR6 ;  /* 0x000000023f067899 */ /* 0x000fc80008011606 */
[----:B------:R-:W-:-:S04]  /*2ce0*/  UIMAD UR6, UR6, -0x7, UR8 ;  /* 0xfffffff9060678a4 */ /* 0x000fc8000f8e0208 */
[----:B------:R-:W-:-:S04]  /*2cf0*/  ULEA UR6, UR6, UR10, 0x3 ;  /* 0x0000000a06067291 */ /* 0x000fc8000f8e183f */
[----:B------:R-:W-:-:S04]  /*2d00*/  UIADD3 UR6, UR6, 0x38, URZ ;  /* 0x0000003806067890 */ /* 0x000fc8000fffe03f */
[----:B------:R-:W-:-:S09]  /*2d10*/  UPRMT UR6, URZ, 0x654, UR6 ;  /* 0x000006543f067896 */ /* 0x000fd20008000006 */
[----:B------:R-:W-:Y:S01]  /*2d20*/  SYNCS.ARRIVE.TRANS64.RED.A1T0 RZ, [UR6], RZ ;  /* 0x000000ffffff79a7 */ /* 0x000fe20008100406 */
[----:B------:R-:W-:Y:S05]  /*2d30*/  @P0 BRA `(.L_x_29) ;  /* 0x0000000000040947 */ /* 0x000fea0003800000 */
[----:B------:R-:W-:Y:S01]  /*2d40*/  BPT.TRAP 0x1 ;  /* 0x000000040000795c */ /* 0x000fe20000300000 */
.L_x_29:
[----:B------:R-:W0:Y:S01]  /*2d50*/  LDC R26, c[0x0][0x288] ;  /* 0x0000a200ff1a7b82 */ /* 0x000e220000000800 */
[--C-:B------:R-:W-:Y:S01]  /*2d60*/  SHF.R.U32.HI R10, RZ, 0x2, R0.reuse ;  /* 0x00000002ff0a7819 */ /* 0x100fe20000011600 */
[----:B------:R-:W-:Y:S01]  /*2d70*/  UIADD3 UR8, UR9, UR5, URZ ;  /* 0x0000000509087290 */ /* 0x000fe2000fffe03f */
[----:B------:R-:W-:Y:S01]  /*2d80*/  SHF.R.U32.HI R25, RZ, 0x7, R0 ;  /* 0x00000007ff197819 */ /* 0x000fe20000011600 */
[----:B------:R-:W-:Y:S01]  /*2d90*/  IMAD.SHL.U32 R29, R7, 0x80, RZ ;  /* 0x00000080071d7824 */ /* 0x000fe200078e00ff */
[----:B------:R-:W-:Y:S01]  /*2da0*/  LOP3.LUT R11, R10, 0x7, RZ, 0xc0, !PT ;  /* 0x000000070a0b7812 */ /* 0x000fe200078ec0ff */
[----:B------:R-:W-:Y:S01]  /*2db0*/  UISETP.GT.U32.AND UP0, UPT, UR8, 0x6, UPT ;  /* 0x000000060800788c */ /* 0x000fe2000bf04070 */
[----:B------:R-:W-:Y:S01]  /*2dc0*/  LOP3.LUT R24, R0, 0x60, RZ, 0xc0, !PT ;  /* 0x0000006000187812 */ /* 0x000fe200078ec0ff */
[----:B------:R-:W-:Y:S01]  /*2dd0*/  UIMAD.WIDE.U32 UR6, UR8, 0x24924925, URZ ;  /* 0x24924925080678a5 */ /* 0x000fe2000f8e003f */
[----:B------:R-:W-:Y:S01]  /*2de0*/  LOP3.LUT R10, R25, 0x1, RZ, 0xc0, !PT ;  /* 0x00000001190a7812 */ /* 0x000fe200078ec0ff */
[----:B------:R-:W-:Y:S01]  /*2df0*/  IMAD.SHL.U32 R31, R6, 0x80, RZ ;  /* 0x00000080061f7824 */ /* 0x000fe200078e00ff */
[----:B------:R-:W-:Y:S01]  /*2e00*/  SHF.R.U32.HI R28, RZ, 0x1, R24 ;  /* 0x00000001ff1c7819 */ /* 0x000fe20000011618 */
[----:B------:R-:W-:Y:S01]  /*2e10*/  ULDC UR12, c[0x0][0x284] ;  /* 0x0000a100000c7ab9 */ /* 0x000fe20000000800 */
[----:B------:R-:W-:Y:S01]  /*2e20*/  UISETP.LT.U32.AND UP0, UPT, UR9, 0x7, UP0 ;  /* 0x000000070900788c */ /* 0x000fe20008701070 */
[----:B------:R-:W-:Y:S01]  /*2e30*/  IMAD.SHL.U32 R24, R10, 0x40, RZ ;  /* 0x000000400a187824 */ /* 0x000fe200078e00ff */
[----:B------:R-:W-:Y:S01]  /*2e40*/  IADD3 R25, RZ, -R28, -R11 ;  /* 0x8000001cff197210 */ /* 0x000fe20007ffe80b */
[----:B------:R-:W-:Y:S01]  /*2e50*/  UIADD3 UR5, UR8, -UR7, URZ ;  /* 0x8000000708057290 */ /* 0x000fe2000fffe03f */
[----:B------:R-:W-:Y:S01]  /*2e60*/  SHF.R.S32.HI R34, RZ, 0x1f, R5 ;  /* 0x0000001fff227819 */ /* 0x000fe20000011405 */
[----:B------:R-:W-:Y:S01]  /*2e70*/  UISETP.GE.U32.AND UP1, UPT, UR9, 0x7, UPT ;  /* 0x000000070900788c */ /* 0x000fe2000bf26070 */
[----:B------:R-:W-:Y:S01]  /*2e80*/  LOP3.LUT R11, R24, 0x40, R11, 0xe2, !PT ;  /* 0x00000040180b7812 */ /* 0x000fe200078ee20b */
[----:B------:R-:W-:Y:S01]  /*2e90*/  IMAD.SHL.U32 R24, R0, 0x2, RZ ;  /* 0x0000000200187824 */ /* 0x000fe200078e00ff */
[----:B------:R-:W-:Y:S01]  /*2ea0*/  USEL UR6, URZ, 0x1, !UP0 ;  /* 0x000000013f067887 */ /* 0x000fe2000c000000 */
[----:B------:R-:W-:Y:S01]  /*2eb0*/  IMAD R30, R10, -0x40, R25 ;  /* 0xffffffc00a1e7824 */ /* 0x000fe200078e0219 */
[----:B------:R-:W-:Y:S01]  /*2ec0*/  LOP3.LUT R10, R0, 0x3, RZ, 0xc0, !PT ;  /* 0x00000003000a7812 */ /* 0x000fe200078ec0ff */
[----:B------:R-:W-:Y:S01]  /*2ed0*/  ULEA.HI UR5, UR5, UR7, URZ, 0x1f ;  /* 0x0000000705057291 */ /* 0x000fe2000f8ff83f */
[C---:B0-----:R-:W-:Y:S01]  /*2ee0*/  ISETP.GE.AND P0, PT, R29.reuse, R26, PT ;  /* 0x0000001a1d00720c */ /* 0x041fe20003f06270 */
[----:B------:R-:W-:Y:S01]  /*2ef0*/  ULDC.64 UR10, c[0x0][0x5d0] ;  /* 0x00017400000a7ab9 */ /* 0x000fe20000000a00 */
[----:B------:R-:W-:Y:S01]  /*2f00*/  LOP3.LUT R24, R29, 0x6, R24, 0xf8, !PT ;  /* 0x000000061d187812 */ /* 0x000fe200078ef818 */
[----:B------:R-:W-:Y:S01]  /*2f10*/  IMAD R32, R34, UR10, RZ ;  /* 0x0000000a22207c24 */ /* 0x000fe2000f8e02ff */
[C---:B------:R-:W-:Y:S01]  /*2f20*/  ISETP.GE.OR P0, PT, R31.reuse, UR12, P0 ;  /* 0x0000000c1f007c0c */ /* 0x040fe20008706670 */
[----:B------:R-:W-:Y:S01]  /*2f30*/  ULOP3.LUT UR4, UR4, UR6, URZ, 0x3c, !UPT ;  /* 0x0000000604047292 */ /* 0x000fe2000f8e3c3f */
[----:B------:R-:W-:Y:S01]  /*2f40*/  SHF.R.S32.HI R25, RZ, 0x1f, R24 ;  /* 0x0000001fff197819 */ /* 0x000fe20000011418 */
[----:B------:R-:W-:Y:S01]  /*2f50*/  USHF.R.U32.HI UR5, URZ, 0x2, UR5 ;  /* 0x000000023f057899 */ /* 0x000fe20008011605 */
[----:B------:R-:W-:Y:S01]  /*2f60*/  IMAD R10, R10, -0x2, R26 ;  /* 0xfffffffe0a0a7824 */ /* 0x000fe200078e021a */
[----:B------:R-:W-:Y:S01]  /*2f70*/  IADD3 R36, -R31, UR12, R30 ;  /* 0x0000000c1f247c10 */ /* 0x000fe2000fffe11e */
[----:B------:R-:W-:Y:S01]  /*2f80*/  IMAD.WIDE R26, R6, 0x80, RZ ;  /* 0x00000080061a7825 */ /* 0x000fe200078e02ff */
[----:B------:R-:W-:-:S02]  /*2f90*/  @UP1 ULOP3.LUT UR4, UR4, 0x1, UR5, 0x78, !UPT ;  /* 0x0000000104041892 */ /* 0x000fc4000f8e7805 */
[----:B------:R-:W-:Y:S01]  /*2fa0*/  UIMAD UR5, UR5, -0x7, UR8 ;  /* 0xfffffff9050578a4 */ /* 0x000fe2000f8e0208 */
[C---:B------:R-:W-:Y:S01]  /*2fb0*/  IMAD R33, R5.reuse, UR11, R32 ;  /* 0x0000000b05217c24 */ /* 0x040fe2000f8e0220 */
[----:B------:R-:W-:Y:S01]  /*2fc0*/  LOP3.LUT R35, R26, R11, R28, 0xfe, !PT ;  /* 0x0000000b1a237212 */ /* 0x000fe200078efe1c */
[----:B------:R-:W-:-:S04]  /*2fd0*/  IMAD.WIDE.U32 R6, R5, UR10, R24 ;  /* 0x0000000a05067c25 */ /* 0x000fc8000f8e0018 */
[----:B------:R-:W-:Y:S02]  /*2fe0*/  IMAD.IADD R7, R7, 0x1, R33 ;  /* 0x0000000107077824 */ /* 0x000fe400078e0221 */
[----:B------:R-:W-:Y:S02]  /*2ff0*/  IMAD.IADD R29, R10, 0x1, -R29 ;  /* 0x000000010a1d7824 */ /* 0x000fe400078e0a1d */
[----:B------:R-:W-:Y:S01]  /*3000*/  IMAD.MOV.U32 R28, RZ, RZ, -0x1 ;  /* 0xffffffffff1c7424 */ /* 0x000fe200078e00ff */
[----:B------:R-:W-:Y:S06]  /*3010*/  @P0 BRA `(.L_x_31) ;  /* 0x0000004400a40947 */ /* 0x000fec0003800000 */
[----:B------:R-:W0:Y:S01]  /*3020*/  LDC.64 R32, c[0x0][0x5c8] ;  /* 0x00017200ff207b82 */ /* 0x000e220000000a00 */
[----:B------:R-:W-:Y:S01]  /*3030*/  ULDC.64 UR6, c[0x0][0x5c0] ;  /* 0x0001700000067ab9 */ /* 0x000fe20000000a00 */
[----:B------:R-:W-:Y:S01]  /*3040*/  BSSY B0, `(.L_x_31) ;  /* 0x0000466000007945 */ /* 0x000fe20003800000 */
[-C--:B0-----:R-:W-:Y:S02]  /*3050*/  IMAD R10, R27, R32.reuse, RZ ;  /* 0x000000201b0a7224 */ /* 0x081fe400078e02ff */
[----:B------:R-:W-:-:S04]  /*3060*/  IMAD.WIDE.U32 R6, R35, R32, R6 ;  /* 0x0000002023067225 */ /* 0x000fc800078e0006 */
[----:B------:R-:W-:Y:S01]  /*3070*/  IMAD R31, R35, R33, R10 ;  /* 0x00000021231f7224 */ /* 0x000fe200078e020a */
[----:B------:R-:W-:Y:S02]  /*3080*/  LEA R11, P0, R32, R6, 0x3 ;  /* 0x00000006200b7211 */ /* 0x000fe400078018ff */
[----:B------:R-:W-:Y:S01]  /*3090*/  IADD3 R10, P1, R6, UR6, RZ ;  /* 0x00000006060a7c10 */ /* 0x000fe2000ff3e0ff */
[----:B------:R-:W-:Y:S01]  /*30a0*/  IMAD.IADD R31, R7, 0x1, R31 ;  /* 0x00000001071f7824 */ /* 0x000fe200078e021f */
[----:B------:R-:W-:-:S04]  /*30b0*/  IADD3 R6, P3, R11, UR6, RZ ;  /* 0x000000060b067c10 */ /* 0x000fc8000ff7e0ff */
[----:B------:R-:W-:Y:S02]  /*30c0*/  LEA.HI.X R7, R32, R31, R33, 0x3, P0 ;  /* 0x0000001f20077211 */ /* 0x000fe400000f1c21 */
[----:B---3-5:R-:W-:Y:S02]  /*30d0*/  FSETP.NEU.AND P0, PT, R9, RZ, PT ;  /* 0x000000ff0900720b */ /* 0x028fe40003f0d000 */
[----:B------:R-:W-:Y:S02]  /*30e0*/  IADD3.X R11, R31, UR7, RZ, P1, !PT ;  /* 0x000000071f0b7c10 */ /* 0x000fe40008ffe4ff */
[----:B------:R-:W-:-:S09]  /*30f0*/  IADD3.X R7, R7, UR7, RZ, P3, !PT ;  /* 0x0000000707077c10 */ /* 0x000fd20009ffe4ff */
[----:B------:R-:W-:Y:S05]  /*3100*/  @!P0 BRA `(.L_x_32) ;  /* 0x00000034005c8947 */ /* 0x000fea0003800000 */
[----:B------:R-:W-:Y:S01]  /*3110*/  ULDC.64 UR6, c[0x0][0x5b8] ;  /* 0x00016e0000067ab9 */ /* 0x000fe20000000a00 */
[----:B------:R-:W-:Y:S01]  /*3120*/  ISETP.GE.AND P0, PT, R36, 0x1, PT ;  /* 0x000000012400780c */ /* 0x000fe20003f06270 */
[----:B------:R-:W-:Y:S01]  /*3130*/  IMAD R32, R34, UR6, RZ ;  /* 0x0000000622207c24 */ /* 0x000fe2000f8e02ff */
[----:B------:R-:W-:Y:S01]  /*3140*/  ULDC.64 UR10, c[0x0][0x5a8] ;  /* 0x00016a00000a7ab9 */ /* 0x000fe20000000a00 */
[----:B------:R-:W-:Y:S01]  /*3150*/  IMAD.WIDE.U32 R30, R5, UR6, R24 ;  /* 0x00000006051e7c25 */ /* 0x000fe2000f8e0018 */
[----:B------:R-:W-:Y:S01]  /*3160*/  ISETP.LT.OR P4, PT, R29, 0x1, !P0 ;  /* 0x000000011d00780c */ /* 0x000fe20004781670 */
[----:B------:R-:W-:Y:S02]  /*3170*/  BSSY B1, `(.L_x_33) ;  /* 0x000000c000017945 */ /* 0x000fe40003800000 */
[----:B------:R-:W-:Y:S01]  /*3180*/  IMAD R5, R5, UR7, R32 ;  /* 0x0000000705057c24 */ /* 0x000fe2000f8e0220 */
[----:B------:R-:W-:-:S03]  /*3190*/  ULDC.64 UR6, c[0x0][0x5b0] ;  /* 0x00016c0000067ab9 */ /* 0x000fc60000000a00 */
[----:B------:R-:W-:Y:S02]  /*31a0*/  IMAD.IADD R31, R31, 0x1, R5 ;  /* 0x000000011f1f7824 */ /* 0x000fe400078e0205 */
[----:B------:R-:W-:Y:S02]  /*31b0*/  IMAD R5, R27, UR6, RZ ;  /* 0x000000061b057c24 */ /* 0x000fe4000f8e02ff */
[----:B------:R-:W-:-:S04]  /*31c0*/  IMAD.WIDE.U32 R24, R35, UR6, R30 ;  /* 0x0000000623187c25 */ /* 0x000fc8000f8e001e */
[----:B------:R-:W-:Y:S01]  /*31d0*/  IMAD R5, R35, UR7, R5 ;  /* 0x0000000723057c24 */ /* 0x000fe2000f8e0205 */
[----:B------:R-:W-:-:S04]  /*31e0*/  IADD3 R24, P1, R24, UR10, RZ ;  /* 0x0000000a18187c10 */ /* 0x000fc8000ff3e0ff */
[--C-:B------:R-:W-:Y:S02]  /*31f0*/  IADD3.X R25, R25, UR11, R5.reuse, P1, !PT ;  /* 0x0000000b19197c10 */ /* 0x100fe40008ffe405 */
[----:B------:R-:W-:Y:S01]  /*3200*/  PRMT R5, RZ, 0x7610, R5 ;  /* 0x00007610ff057816 */ /* 0x000fe20000000005 */
[----:B------:R-:W-:Y:S06]  /*3210*/  @P4 BRA `(.L_x_34) ;  /* 0x0000000000044947 */ /* 0x000fec0003800000 */
[----:B------:R0:W5:Y:S02]  /*3220*/  LDG.E.U8 R5, desc[UR16][R24.64] ;  /* 0x0000001018057981 */ /* 0x000164000c1e1100 */
.L_x_34:
[----:B------:R-:W-:Y:S05]  /*3230*/  BSYNC B1 ;  /* 0x0000000000017941 */ /* 0x000fea0003800000 */
.L_x_33:
[----:B-----5:R-:W-:Y:S01]  /*3240*/  LOP3.LUT R5, R5, 0xff, RZ, 0xc0, !PT ;  /* 0x000000ff05057812 */ /* 0x020fe200078ec0ff */
[----:B------:R-:W-:Y:S01]  /*3250*/  BSSY B1, `(.L_x_35) ;  /* 0x000000b000017945 */ /* 0x000fe20003800000 */
[----:B------:R-:W-:Y:S02]  /*3260*/  ISETP.LT.OR P3, PT, R29, 0x2, !P0 ;  /* 0x000000021d00780c */ /* 0x000fe40004761670 */
[----:B------:R-:W-:-:S05]  /*3270*/  F2FP.F16.E4M3.UNPACK_B R5, R5 ;  /* 0x00000005ff05723e */ /* 0x000fca00020006ff */
[----:B------:R-:W-:Y:S01]  /*3280*/  HADD2.F32 R32, -RZ, R5.H0_H0 ;  /* 0x20000005ff207230 */ /* 0x000fe20000004100 */
[----:B------:R-:W-:-:S04]  /*3290*/  PRMT R5, RZ, 0x7610, R5 ;  /* 0x00007610ff057816 */ /* 0x000fc80000000005 */
[----:B------:R-:W-:-:S04]  /*32a0*/  FMUL R32, R32, R9 ;  /* 0x0000000920207220 */ /* 0x000fc80000400000 */
[----:B--2---:R-:W-:-:S05]  /*32b0*/  FFMA R32, R141, R8, R32 ;  /* 0x000000088d207223 */ /* 0x004fca0000000020 */
[----:B------:R-:W-:-:S05]  /*32c0*/  F2FP.SATFINITE.E4M3.F32.PACK_AB_MERGE_C R33, RZ, R32, RZ ;  /* 0x00000020ff21723e */ /* 0x000fca00048070ff */
[----:B------:R1:W-:Y:S01]  /*32d0*/  @!P4 STG.E.U8 desc[UR16][R10.64], R33 ;  /* 0x000000210a00c986 */ /* 0x0003e2000c101110 */
[----:B------:R-:W-:Y:S05]  /*32e0*/  @P3 BRA `(.L_x_36) ;  /* 0x0000000000043947 */ /* 0x000fea0003800000 */
[----:B------:R2:W5:Y:S02]  /*32f0*/  LDG.E.U8 R5, desc[UR16][R24.64+0x1] ;  /* 0x0000011018057981 */ /* 0x000564000c1e1100 */
.L_x_36:
[----:B------:R-:W-:Y:S05]  /*3300*/  BSYNC B1 ;  /* 0x0000000000017941 */ /* 0x000fea0003800000 */
.L_x_35:
[----:B-----5:R-:W-:Y:S01]  /*3310*/  LOP3.LUT R5, R5, 0xff, RZ, 0xc0, !PT ;  /* 0x000000ff05057812 */ /* 0x020fe200078ec0ff */
[----:B------:R-:W-:Y:S01]  /*3320*/  BSSY B1, `(.L_x_37) ;  /* 0x0000013000017945 */ /* 0x000fe20003800000 */
[----:B-1----:R-:W-:Y:S02]  /*3330*/  IADD3 R33, P1, R35, 0x8, RZ ;  /* 0x0000000823217810 */ /* 0x002fe40007f3e0ff */
[----:B------:R-:W-:-:S03]  /*3340*/  F2FP.F16.E4M3.UNPACK_B R5, R5 ;  /* 0x00000005ff05723e */ /* 0x000fc600020006ff */
[----:B------:R-:W-:Y:S01]  /*3350*/  IMAD.X R27, RZ, RZ, R27, P1 ;  /* 0x000000ffff1b7224 */ /* 0x000fe200008e061b */
[----:B------:R-:W-:Y:S01]  /*3360*/  ISETP.GE.AND P1, PT, R36, 0x9, PT ;  /* 0x000000092400780c */ /* 0x000fe20003f26270 */
[----:B------:R-:W-:Y:S02]  /*3370*/  HADD2.F32 R26, -RZ, R5.H0_H0 ;  /* 0x20000005ff1a7230 */ /* 0x000fe40000004100 */
[----:B------:R-:W-:Y:S01]  /*3380*/  IMAD.WIDE.U32 R30, R33, UR6, R30 ;  /* 0x00000006211e7c25 */ /* 0x000fe2000f8e001e */
[----:B------:R-:W-:-:S03]  /*3390*/  ISETP.LT.OR P5, PT, R29, 0x1, !P1 ;  /* 0x000000011d00780c */ /* 0x000fc60004fa1670 */
[----:B------:R-:W-:Y:S01]  /*33a0*/  FMUL R5, R26, R9 ;  /* 0x000000091a057220 */ /* 0x000fe20000400000 */
[----:B------:R-:W-:-:S03]  /*33b0*/  IMAD R26, R27, UR6, RZ ;  /* 0x000000061b1a7c24 */ /* 0x000fc6000f8e02ff */
[----:B------:R-:W-:Y:S01]  /*33c0*/  FFMA R5, R136, R8, R5 ;  /* 0x0000000888057223 */ /* 0x000fe20000000005 */
[----:B------:R-:W-:Y:S01]  /*33d0*/  IMAD R33, R33, UR7, R26 ;  /* 0x0000000721217c24 */ /* 0x000fe2000f8e021a */
[----:B------:R-:W-:-:S03]  /*33e0*/  IADD3 R26, P4, R30, UR10, RZ ;  /* 0x0000000a1e1a7c10 */ /* 0x000fc6000ff9e0ff */
[----:B------:R-:W-:Y:S02]  /*33f0*/  F2FP.SATFINITE.E4M3.F32.PACK_AB_MERGE_C R35, RZ, R5, RZ ;  /* 0x00000005ff23723e */ /* 0x000fe400048070ff */
[----:B------:R-:W-:Y:S02]  /*3400*/  IADD3.X R27, R31, UR11, R33, P4, !PT ;  /* 0x0000000b1f1b7c10 */ /* 0x000fe4000a7fe421 */
[----:B------:R-:W-:Y:S01]  /*3410*/  PRMT R5, RZ, 0x7610, R5 ;  /* 0x00007610ff057816 */ /* 0x000fe20000000005 */
[----:B------:R1:W-:Y:S01]  /*3420*/  @!P3 STG.E.U8 desc[UR16][R10.64+0x1], R35 ;  /* 0x000001230a00b986 */ /* 0x0003e2000c101110 */
[----:B------:R-:W-:Y:S05]  /*3430*/  @P5 BRA `(.L_x_38) ;  /* 0x0000000000045947 */ /* 0x000fea0003800000 */
[----:B------:R3:W5:Y:S02]  /*3440*/  LDG.E.U8 R5, desc[UR16][R26.64] ;  /* 0x000000101a057981 */ /* 0x000764000c1e1100 */
.L_x_38:
[----:B------:R-:W-:Y:S05]  /*3450*/  BSYNC B1 ;  /* 0x0000000000017941 */ /* 0x000fea0003800000 */
.L_x_37:
[----:B-----5:R-:W-:Y:S01]  /*3460*/  LOP3.LUT R5, R5, 0xff, RZ, 0xc0, !PT ;  /* 0x000000ff05057812 */ /* 0x020fe200078ec0ff */
[----:B------:R-:W-:Y:S01]  /*3470*/  BSSY B1, `(.L_x_39) ;  /* 0x000000b000017945 */ /* 0x000fe20003800000 */
[----:B------:R-:W-:Y:S02]  /*3480*/  ISETP.LT.OR P3, PT, R29, 0x2, !P1 ;  /* 0x000000021d00780c */ /* 0x000fe40004f61670 */
[----:B------:R-:W-:-:S05]  /*3490*/  F2FP.F16.E4M3.UNPACK_B R5, R5 ;  /* 0x00000005ff05723e */ /* 0x000fca00020006ff */
[----:B------:R-:W-:Y:S01]  /*34a0*/  HADD2.F32 R30, -RZ, R5.H0_H0 ;  /* 0x20000005ff1e7230 */ /* 0x000fe20000004100 */
[----:B------:R-:W-:-:S04]  /*34b0*/  PRMT R5, RZ, 0x7610, R5 ;  /* 0x00007610ff057816 */ /* 0x000fc80000000005 */
[----:B------:R-:W-:-:S04]  /*34c0*/  FMUL R30, R30, R9 ;  /* 0x000000091e1e7220 */ /* 0x000fc80000400000 */
[----:B------:R-:W-:-:S05]  /*34d0*/  FFMA R30, R139, R8, R30 ;  /* 0x000000088b1e7223 */ /* 0x000fca000000001e */
[----:B------:R-:W-:-:S05]  /*34e0*/  F2FP.SATFINITE.E4M3.F32.PACK_AB_MERGE_C R31, RZ, R30, RZ ;  /* 0x0000001eff1f723e */ /* 0x000fca00048070ff */
[----:B------:R4:W-:Y:S01]  /*34f0*/  @!P5 STG.E.U8 desc[UR16][R6.64], R31 ;  /* 0x0000001f0600d986 */ /* 0x0009e2000c101110 */
[----:B------:R-:W-:Y:S05]  /*3500*/  @P3 BRA `(.L_x_40) ;  /* 0x0000000000043947 */ /* 0x000fea0003800000 */
[----:B------:R0:W5:Y:S02]  /*3510*/  LDG.E.U8 R5, desc[UR16][R26.64+0x1] ;  /* 0x000001101a057981 */ /* 0x000164000c1e1100 */
.L_x_40:
[----:B------:R-:W-:Y:S05]  /*3520*/  BSYNC B1 ;  /* 0x0000000000017941 */ /* 0x000fea0003800000 */
.L_x_39:
[----:B-----5:R-:W-:Y:S01]  /*3530*/  LOP3.LUT R5, R5, 0xff, RZ, 0xc0, !PT ;  /* 0x000000ff05057812 */ /* 0x020fe200078ec0ff */
[----:B------:R-:W-:Y:S01]  /*3540*/  BSSY B1, `(.L_x_41) ;  /* 0x000000b000017945 */ /* 0x000fe20003800000 */
[----:B------:R-:W-:Y:S02]  /*3550*/  ISETP.LT.OR P4, PT, R29, 0x9, !P0 ;  /* 0x000000091d00780c */ /* 0x000fe40004781670 */
[----:B------:R-:W-:-:S05]  /*3560*/  F2FP.F16.E4M3.UNPACK_B R5, R5 ;  /* 0x00000005ff05723e */ /* 0x000fca00020006ff */
[----:B------:R-:W-:-:S05]  /*3570*/  HADD2.F32 R30, -RZ, R5.H0_H0 ;  /* 0x20000005ff1e7230 */ /* 0x000fca0000004100 */
[----:B------:R-:W-:-:S04]  /*3580*/  FMUL R5, R30, R9 ;  /* 0x000000091e057220 */ /* 0x000fc80000400000 */
[----:B------:R-:W-:-:S05]  /*3590*/  FFMA R5, R134, R8, R5 ;  /* 0x0000000886057223 */ /* 0x000fca0000000005 */
[----:B----4-:R-:W-:Y:S02]  /*35a0*/  F2FP.SATFINITE.E4M3.F32.PACK_AB_MERGE_C R31, RZ, R5, RZ ;  /* 0x00000005ff1f723e */ /* 0x010fe400048070ff */
[----:B------:R-:W-:-:S03]  /*35b0*/  PRMT R5, RZ, 0x7610, R5 ;  /* 0x00007610ff057816 */ /* 0x000fc60000000005 */
[----:B------:R4:W-:Y:S01]  /*35c0*/  @!P3 STG.E.U8 desc[UR16][R6.64+0x1], R31 ;  /* 0x0000011f0600b986 */ /* 0x0009e2000c101110 */
[----:B------:R-:W-:Y:S05]  /*35d0*/  @P4 BRA `(.L_x_42) ;  /* 0x0000000000044947 */ /* 0x000fea0003800000 */
[----:B------:R0:W5:Y:S02]  /*35e0*/  LDG.E.U8 R5, desc[UR16][R24.64+0x8] ;  /* 0x0000081018057981 */ /* 0x000164000c1e1100 */
.L_x_42:
[----:B------:R-:W-:Y:S05]  /*35f0*/  BSYNC B1 ;  /* 0x0000000000017941 */ /* 0x000fea0003800000 */
.L_x_41:
        /* <DEDUP_REMOVED lines=8> */
[----:B----4-:R-:W-:-:S05]  /*3680*/  F2FP.SATFINITE.E4M3.F32.PACK_AB_MERGE_C R31, RZ, R30, RZ ;  /* 0x0000001eff1f723e */ /* 0x010fca00048070ff */
[----:B------:R4:W-:Y:S01]  /*3690*/  @!P4 STG.E.U8 desc[UR16][R10.64+0x8], R31 ;  /* 0x0000081f0a00c986 */ /* 0x0009e2000c101110 */
[----:B------:R-:W-:Y:S05]  /*36a0*/  @P3 BRA `(.L_x_44) ;  /* 0x0000000000043947 */ /* 0x000fea0003800000 */
[----:B------:R0:W5:Y:S02]  /*36b0*/  LDG.E.U8 R5, desc[UR16][R24.64+0x9] ;  /* 0x0000091018057981 */ /* 0x000164000c1e1100 */
.L_x_44:
[----:B------:R-:W-:Y:S05]  /*36c0*/  BSYNC B1 ;  /* 0x0000000000017941 */ /* 0x000fea0003800000 */
.L_x_43:
        /* <DEDUP_REMOVED lines=12> */
.L_x_46:
[----:B------:R-:W-:Y:S05]  /*3790*/  BSYNC B1 ;  /* 0x0000000000017941 */ /* 0x000fea0003800000 */
.L_x_45:
        /* <DEDUP_REMOVED lines=12> */
.L_x_48:
[----:B------:R-:W-:Y:S05]  /*3860*/  BSYNC B1 ;  /* 0x0000000000017941 */ /* 0x000fea0003800000 */
.L_x_47:
        /* <DEDUP_REMOVED lines=12> */
.L_x_50:
[----:B------:R-:W-:Y:S05]  /*3930*/  BSYNC B1 ;  /* 0x0000000000017941 */ /* 0x000fea0003800000 */
.L_x_49:
        /* <DEDUP_REMOVED lines=12> */
.L_x_52:
[----:B------:R-:W-:Y:S05]  /*3a00*/  BSYNC B1 ;  /* 0x0000000000017941 */ /* 0x000fea0003800000 */
.L_x_51:
        /* <DEDUP_REMOVED lines=12> */
.L_x_54:
[----:B------:R-:W-:Y:S05]  /*3ad0*/  BSYNC B1 ;  /* 0x0000000000017941 */ /* 0x000fea0003800000 */
.L_x_53:
        /* <DEDUP_REMOVED lines=12> */
.L_x_56:
[----:B------:R-:W-:Y:S05]  /*3ba0*/  BSYNC B1 ;  /* 0x0000000000017941 */ /* 0x000fea0003800000 */
.L_x_55:
        /* <DEDUP_REMOVED lines=12> */
.L_x_58:
[----:B------:R-:W-:Y:S05]  /*3c70*/  BSYNC B1 ;  /* 0x0000000000017941 */ /* 0x000fea0003800000 */
.L_x_57:
        /* <DEDUP_REMOVED lines=12> */
.L_x_60:
[----:B------:R-:W-:Y:S05]  /*3d40*/  BSYNC B1 ;  /* 0x0000000000017941 */ /* 0x000fea0003800000 */
.L_x_59:
        /* <DEDUP_REMOVED lines=12> */
.L_x_62:
[----:B------:R-:W-:Y:S05]  /*3e10*/  BSYNC B1 ;  /* 0x0000000000017941 */ /* 0x000fea0003800000 */
.L_x_61:
        /* <DEDUP_REMOVED lines=12> */
.L_x_64:
[----:B------:R-:W-:Y:S05]  /*3ee0*/  BSYNC B1 ;  /* 0x0000000000017941 */ /* 0x000fea0003800000 */
.L_x_63:
        /* <DEDUP_REMOVED lines=12> */
.L_x_66:
[----:B------:R-:W-:Y:S05]  /*3fb0*/  BSYNC B1 ;  /* 0x0000000000017941 */ /* 0x000fea0003800000 */
.L_x_65:
        /* <DEDUP_REMOVED lines=12> */
.L_x_68:
[----:B------:R-:W-:Y:S05]  /*4080*/  BSYNC B1 ;  /* 0x0000000000017941 */ /* 0x000fea0003800000 */
.L_x_67:
        /* <DEDUP_REMOVED lines=12> */
.L_x_70:
[----:B------:R-:W-:Y:S05]  /*4150*/  BSYNC B1 ;  /* 0x0000000000017941 */ /* 0x000fea0003800000 */
.L_x_69:
        /* <DEDUP_REMOVED lines=12> */
.L_x_72:
[----:B------:R-:W-:Y:S05]  /*4220*/  BSYNC B1 ;  /* 0x0000000000017941 */ /* 0x000fea0003800000 */
.L_x_71:
        /* <DEDUP_REMOVED lines=12> */
.L_x_74:
[----:B------:R-:W-:Y:S05]  /*42f0*/  BSYNC B1 ;  /* 0x0000000000017941 */ /* 0x000fea0003800000 */
.L_x_73:
        /* <DEDUP_REMOVED lines=12> */
.L_x_76:
[----:B------:R-:W-:Y:S05]  /*43c0*/  BSYNC B1 ;  /* 0x0000000000017941 */ /* 0x000fea0003800000 */
.L_x_75:
        /* <DEDUP_REMOVED lines=12> */
.L_x_78:
[----:B------:R-:W-:Y:S05]  /*4490*/  BSYNC B1 ;  /* 0x0000000000017941 */ /* 0x000fea0003800000 */
.L_x_77:
        /* <DEDUP_REMOVED lines=12> */
.L_x_80:
[----:B------:R-:W-:Y:S05]  /*4560*/  BSYNC B1 ;  /* 0x0000000000017941 */ /* 0x000fea0003800000 */
.L_x_79:
        /* <DEDUP_REMOVED lines=12> */
.L_x_82:
[----:B------:R-:W-:Y:S05]  /*4630*/  BSYNC B1 ;  /* 0x0000000000017941 */ /* 0x000fea0003800000 */
.L_x_81:
        /* <DEDUP_REMOVED lines=12> */
.L_x_84:
[----:B------:R-:W-:Y:S05]  /*4700*/  BSYNC B1 ;  /* 0x0000000000017941 */ /* 0x000fea0003800000 */
.L_x_83:
        /* <DEDUP_REMOVED lines=12> */
.L_x_86:
[----:B------:R-:W-:Y:S05]  /*47d0*/  BSYNC B1 ;  /* 0x0000000000017941 */ /* 0x000fea0003800000 */
.L_x_85:
        /* <DEDUP_REMOVED lines=12> */
.L_x_88:
[----:B------:R-:W-:Y:S05]  /*48a0*/  BSYNC B1 ;  /* 0x0000000000017941 */ /* 0x000fea0003800000 */
.L_x_87:
        /* <DEDUP_REMOVED lines=12> */
.L_x_90:
[----:B------:R-:W-:Y:S05]  /*4970*/  BSYNC B1 ;  /* 0x0000000000017941 */ /* 0x000fea0003800000 */
.L_x_89:
        /* <DEDUP_REMOVED lines=12> */
.L_x_92:
[----:B------:R-:W-:Y:S05]  /*4a40*/  BSYNC B1 ;  /* 0x0000000000017941 */ /* 0x000fea0003800000 */
.L_x_91:
        /* <DEDUP_REMOVED lines=12> */
.L_x_94:
[----:B------:R-:W-:Y:S05]  /*4b10*/  BSYNC B1 ;  /* 0x0000000000017941 */ /* 0x000fea0003800000 */
.L_x_93:
        /* <DEDUP_REMOVED lines=12> */
.L_x_96:
[----:B------:R-:W-:Y:S05]  /*4be0*/  BSYNC B1 ;  /* 0x0000000000017941 */ /* 0x000fea0003800000 */
.L_x_95:
        /* <DEDUP_REMOVED lines=12> */
.L_x_98:
[----:B------:R-:W-:Y:S05]  /*4cb0*/  BSYNC B1 ;  /* 0x0000000000017941 */ /* 0x000fea0003800000 */
.L_x_97:
        /* <DEDUP_REMOVED lines=12> */
.L_x_100:
[----:B------:R-:W-:Y:S05]  /*4d80*/  BSYNC B1 ;  /* 0x0000000000017941 */ /* 0x000fea0003800000 */
.L_x_99:
        /* <DEDUP_REMOVED lines=12> */
.L_x_102:
[----:B------:R-:W-:Y:S05]  /*4e50*/  BSYNC B1 ;  /* 0x0000000000017941 */ /* 0x000fea0003800000 */
.L_x_101:
        /* <DEDUP_REMOVED lines=12> */
.L_x_104:
[----:B------:R-:W-:Y:S05]  /*4f20*/  BSYNC B1 ;  /* 0x0000000000017941 */ /* 0x000fea0003800000 */
.L_x_103:
        /* <DEDUP_REMOVED lines=12> */
.L_x_106:
[----:B------:R-:W-:Y:S05]  /*4ff0*/  BSYNC B1 ;  /* 0x0000000000017941 */ /* 0x000fea0003800000 */
.L_x_105:
        /* <DEDUP_REMOVED lines=12> */
.L_x_108:
[----:B------:R-:W-:Y:S05]  /*50c0*/  BSYNC B1 ;  /* 0x0000000000017941 */ /* 0x000fea0003800000 */
.L_x_107:
        /* <DEDUP_REMOVED lines=12> */
.L_x_110:
[----:B------:R-:W-:Y:S05]  /*5190*/  BSYNC B1 ;  /* 0x0000000000017941 */ /* 0x000fea0003800000 */
.L_x_109:
        /* <DEDUP_REMOVED lines=12> */
.L_x_112:
[----:B------:R-:W-:Y:S05]  /*5260*/  BSYNC B1 ;  /* 0x0000000000017941 */ /* 0x000fea0003800000 */
.L_x_111:
        /* <DEDUP_REMOVED lines=12> */
.L_x_114:
[----:B------:R-:W-:Y:S05]  /*5330*/  BSYNC B1 ;  /* 0x0000000000017941 */ /* 0x000fea0003800000 */
.L_x_113:
        /* <DEDUP_REMOVED lines=12> */
.L_x_116:
[----:B------:R-:W-:Y:S05]  /*5400*/  BSYNC B1 ;  /* 0x0000000000017941 */ /* 0x000fea0003800000 */
.L_x_115:
        /* <DEDUP_REMOVED lines=12> */
.L_x_118:
[----:B------:R-:W-:Y:S05]  /*54d0*/  BSYNC B1 ;  /* 0x0000000000017941 */ /* 0x000fea0003800000 */
.L_x_117:
        /* <DEDUP_REMOVED lines=12> */
.L_x_120:
[----:B------:R-:W-:Y:S05]  /*55a0*/  BSYNC B1 ;  /* 0x0000000000017941 */ /* 0x000fea0003800000 */
.L_x_119:
        /* <DEDUP_REMOVED lines=12> */
.L_x_122:
[----:B------:R-:W-:Y:S05]  /*5670*/  BSYNC B1 ;  /* 0x0000000000017941 */ /* 0x000fea0003800000 */
.L_x_121:
        /* <DEDUP_REMOVED lines=12> */
.L_x_124:
[----:B------:R-:W-:Y:S05]  /*5740*/  BSYNC B1 ;  /* 0x0000000000017941 */ /* 0x000fea0003800000 */
.L_x_123:
        /* <DEDUP_REMOVED lines=12> */
.L_x_126:
[----:B------:R-:W-:Y:S05]  /*5810*/  BSYNC B1 ;  /* 0x0000000000017941 */ /* 0x000fea0003800000 */
.L_x_125:
        /* <DEDUP_REMOVED lines=12> */
.L_x_128:
[----:B------:R-:W-:Y:S05]  /*58e0*/  BSYNC B1 ;  /* 0x0000000000017941 */ /* 0x000fea0003800000 */
.L_x_127:
        /* <DEDUP_REMOVED lines=12> */
.L_x_130:
[----:B------:R-:W-:Y:S05]  /*59b0*/  BSYNC B1 ;  /* 0x0000000000017941 */ /* 0x000fea0003800000 */
.L_x_129:
        /* <DEDUP_REMOVED lines=12> */
.L_x_132:
[----:B------:R-:W-:Y:S05]  /*5a80*/  BSYNC B1 ;  /* 0x0000000000017941 */ /* 0x000fea0003800000 */
.L_x_131:
        /* <DEDUP_REMOVED lines=12> */
.L_x_134:
[----:B------:R-:W-:Y:S05]  /*5b50*/  BSYNC B1 ;  /* 0x0000000000017941 */ /* 0x000fea0003800000 */
.L_x_133:
        /* <DEDUP_REMOVED lines=12> */
.L_x_136:
[----:B------:R-:W-:Y:S05]  /*5c20*/  BSYNC B1 ;  /* 0x0000000000017941 */ /* 0x000fea0003800000 */
.L_x_135:
        /* <DEDUP_REMOVED lines=12> */
.L_x_138:
[----:B------:R-:W-:Y:S05]  /*5cf0*/  BSYNC B1 ;  /* 0x0000000000017941 */ /* 0x000fea0003800000 */
.L_x_137:
        /* <DEDUP_REMOVED lines=12> */
.L_x_140:
[----:B------:R-:W-:Y:S05]  /*5dc0*/  BSYNC B1 ;  /* 0x0000000000017941 */ /* 0x000fea0003800000 */
.L_x_139:
        /* <DEDUP_REMOVED lines=12> */
.L_x_142:
[----:B------:R-:W-:Y:S05]  /*5e90*/  BSYNC B1 ;  /* 0x0000000000017941 */ /* 0x000fea0003800000 */
.L_x_141:
        /* <DEDUP_REMOVED lines=12> */
.L_x_144:
[----:B------:R-:W-:Y:S05]  /*5f60*/  BSYNC B1 ;  /* 0x0000000000017941 */ /* 0x000fea0003800000 */
.L_x_143:
[----:B-----5:R-:W-:Y:S01]  /*5f70*/  LOP3.LUT R5, R5, 0xff, RZ, 0xc0, !PT ;  /* 0x000000ff05057812 */ /* 0x020fe200078ec0ff */
[----:B------:R-:W-:Y:S01]  /*5f80*/  BSSY B1, `(.L_x_145) ;  /* 0x000000b000017945 */ /* 0x000fe20003800000 */
[----:B------:R-:W-:Y:S02]  /*5f90*/  ISETP.LT.OR P4, PT, R29, 0x71, !P0 ;  /* 0x000000711d00780c */ /* 0x000fe40004781670 */
[----:B------:R-:W-:-:S05]  /*5fa0*/  F2FP.F16.E4M3.UNPACK_B R5, R5 ;  /* 0x00000005ff05723e */ /* 0x000fca00020006ff */
[----:B------:R-:W-:-:S05]  /*5fb0*/  HADD2.F32 R18, -RZ, R5.H0_H0 ;  /* 0x20000005ff127230 */ /* 0x000fca0000004100 */
[----:B------:R-:W-:-:S04]  /*5fc0*/  FMUL R5, R18, R9 ;  /* 0x0000000912057220 */ /* 0x000fc80000400000 */
[----:B------:R-:W-:-:S05]  /*5fd0*/  FFMA R5, R20, R8, R5 ;  /* 0x0000000814057223 */ /* 0x000fca0000000005 */
[----:B0-----:R-:W-:Y:S02]  /*5fe0*/  F2FP.SATFINITE.E4M3.F32.PACK_AB_MERGE_C R23, RZ, R5, RZ ;  /* 0x00000005ff17723e */ /* 0x001fe400048070ff */
[----:B------:R-:W-:-:S03]  /*5ff0*/  PRMT R5, RZ, 0x7610, R5 ;  /* 0x00007610ff057816 */ /* 0x000fc60000000005 */
[----:B------:R0:W-:Y:S01]  /*6000*/  @!P3 STG.E.U8 desc[UR16][R6.64+0x69], R23 ;  /* 0x000069170600b986 */ /* 0x0001e2000c101110 */
[----:B------:R-:W-:Y:S05]  /*6010*/  @P4 BRA `(.L_x_146) ;  /* 0x0000000000044947 */ /* 0x000fea0003800000 */
[----:B------:R0:W5:Y:S02]  /*6020*/  LDG.E.U8 R5, desc[UR16][R24.64+0x70] ;  /* 0x0000701018057981 */ /* 0x000164000c1e1100 */
.L_x_146:
[----:B------:R-:W-:Y:S05]  /*6030*/  BSYNC B1 ;  /* 0x0000000000017941 */ /* 0x000fea0003800000 */
.L_x_145:
        /* <DEDUP_REMOVED lines=12> */
.L_x_148:
[----:B------:R-:W-:Y:S05]  /*6100*/  BSYNC B1 ;  /* 0x0000000000017941 */ /* 0x000fea0003800000 */
.L_x_147:
        /* <DEDUP_REMOVED lines=12> */
.L_x_150:
[----:B------:R-:W-:Y:S05]  /*61d0*/  BSYNC B1 ;  /* 0x0000000000017941 */ /* 0x000fea0003800000 */
.L_x_149:
        /* <DEDUP_REMOVED lines=8> */
[----:B0-----:R-:W-:-:S05]  /*6260*/  F2FP.SATFINITE.E4M3.F32.PACK_AB_MERGE_C R17, RZ, R18, RZ ;  /* 0x00000012ff11723e */ /* 0x001fca00048070ff */
[----:B------:R0:W-:Y:S01]  /*6270*/  @!P4 STG.E.U8 desc[UR16][R6.64+0x70], R17 ;  /* 0x000070110600c986 */ /* 0x0001e2000c101110 */
[----:B------:R-:W-:Y:S05]  /*6280*/  @P3 BRA `(.L_x_152) ;  /* 0x0000000000043947 */ /* 0x000fea0003800000 */
[----:B------:R0:W5:Y:S02]  /*6290*/  LDG.E.U8 R5, desc[UR16][R26.64+0x71] ;  /* 0x000071101a057981 */ /* 0x000164000c1e1100 */
.L_x_152:
[----:B------:R-:W-:Y:S05]  /*62a0*/  BSYNC B1 ;  /* 0x0000000000017941 */ /* 0x000fea0003800000 */
.L_x_151:
        /* <DEDUP_REMOVED lines=12> */
.L_x_154:
[----:B------:R-:W-:Y:S05]  /*6370*/  BSYNC B1 ;  /* 0x0000000000017941 */ /* 0x000fea0003800000 */
.L_x_153:
        /* <DEDUP_REMOVED lines=12> */
.L_x_156:
[----:B------:R-:W-:Y:S05]  /*6440*/  BSYNC B1 ;  /* 0x0000000000017941 */ /* 0x000fea0003800000 */
.L_x_155:
        /* <DEDUP_REMOVED lines=12> */
.L_x_158:
[----:B------:R-:W-:Y:S05]  /*6510*/  BSYNC B1 ;  /* 0x0000000000017941 */ /* 0x000fea0003800000 */
.L_x_157:
[----:B-----5:R-:W-:Y:S01]  /*6520*/  LOP3.LUT R5, R5, 0xff, RZ, 0xc0, !PT ;  /* 0x000000ff05057812 */ /* 0x020fe200078ec0ff */
[----:B------:R-:W-:Y:S01]  /*6530*/  BSSY B1, `(.L_x_159) ;  /* 0x000000b000017945 */ /* 0x000fe20003800000 */
[----:B------:R-:W-:Y:S02]  /*6540*/  ISETP.LT.OR P1, PT, R29, 0x7a, !P1 ;  /* 0x0000007a1d00780c */ /* 0x000fe40004f21670 */
[----:B------:R-:W-:-:S05]  /*6550*/  F2FP.F16.E4M3.UNPACK_B R5, R5 ;  /* 0x00000005ff05723e */ /* 0x000fca00020006ff */
[----:B01--4-:R-:W-:Y:S01]  /*6560*/  HADD2.F32 R10, -RZ, R5.H0_H0 ;  /* 0x20000005ff0a7230 */ /* 0x013fe20000004100 */
[----:B------:R-:W-:-:S04]  /*6570*/  PRMT R5, RZ, 0x7610, R5 ;  /* 0x00007610ff057816 */ /* 0x000fc80000000005 */
[----:B------:R-:W-:-:S04]  /*6580*/  FMUL R10, R10, R9 ;  /* 0x000000090a0a7220 */ /* 0x000fc80000400000 */
[----:B------:R-:W-:-:S05]  /*6590*/  FFMA R10, R15, R8, R10 ;  /* 0x000000080f0a7223 */ /* 0x000fca000000000a */
[----:B------:R-:W-:-:S05]  /*65a0*/  F2FP.SATFINITE.E4M3.F32.PACK_AB_MERGE_C R11, RZ, R10, RZ ;  /* 0x0000000aff0b723e */ /* 0x000fca00048070ff */
[----:B------:R0:W-:Y:S01]  /*65b0*/  @!P3 STG.E.U8 desc[UR16][R6.64+0x78], R11 ;  /* 0x0000780b0600b986 */ /* 0x0001e2000c101110 */
[----:B------:R-:W-:Y:S05]  /*65c0*/  @P1 BRA `(.L_x_160) ;  /* 0x0000000000041947 */ /* 0x000fea0003800000 */
[----:B------:R1:W5:Y:S02]  /*65d0*/  LDG.E.U8 R5, desc[UR16][R26.64+0x79] ;  /* 0x000079101a057981 */ /* 0x000364000c1e1100 */
.L_x_160:
[----:B------:R-:W-:Y:S05]  /*65e0*/  BSYNC B1 ;  /* 0x0000000000017941 */ /* 0x000fea0003800000 */
.L_x_159:
[----:B------:R-:W-:Y:S05]  /*65f0*/  @P1 BRA `(.L_x_161) ;  /* 0x0000001000281947 */ /* 0x000fea0003800000 */
[----:B-----5:R-:W-:-:S04]  /*6600*/  LOP3.LUT R5, R5, 0xff, RZ, 0xc0, !PT ;  /* 0x000000ff05057812 */ /* 0x020fc800078ec0ff */
[----:B------:R-:W-:-:S05]  /*6610*/  F2FP.F16.E4M3.UNPACK_B R5, R5 ;  /* 0x00000005ff05723e */ /* 0x000fca00020006ff */
[----:B------:R-:W-:-:S05]  /*6620*/  HADD2.F32 R10, -RZ, R5.H0_H0 ;  /* 0x20000005ff0a7230 */ /* 0x000fca0000004100 */
[----:B------:R-:W-:-:S04]  /*6630*/  FMUL R5, R10, R9 ;  /* 0x000000090a057220 */ /* 0x000fc80000400000 */
[----:B------:R-:W-:-:S05]  /*6640*/  FFMA R5, R14, R8, R5 ;  /* 0x000000080e057223 */ /* 0x000fca0000000005 */
[----:B------:R-:W-:-:S05]  /*6650*/  F2FP.SATFINITE.E4M3.F32.PACK_AB_MERGE_C R5, RZ, R5, RZ ;  /* 0x00000005ff05723e */ /* 0x000fca00048070ff */
[----:B------:R4:W-:Y:S01]  /*6660*/  STG.E.U8 desc[UR16][R6.64+0x79], R5 ;  /* 0x0000790506007986 */ /* 0x0009e2000c101110 */
[----:B------:R-:W-:Y:S05]  /*6670*/  BRA `(.L_x_161) ;  /* 0x0000001000087947 */ /* 0x000fea0003800000 */
.L_x_32:
[----:B------:R-:W-:Y:S01]  /*6680*/  ISETP.GE.AND P1, PT, R36, 0x1, PT ;  /* 0x000000012400780c */ /* 0x000fe20003f26270 */
[-C--:B--2---:R-:W-:Y:S01]  /*6690*/  FMUL R141, R141, R8.reuse ;  /* 0x000000088d8d7220 */ /* 0x084fe20000400000 */
[-C--:B------:R-:W-:Y:S01]  /*66a0*/  FMUL R136, R136, R8.reuse ;  /* 0x0000000888887220 */ /* 0x080fe20000400000 */
[----:B------:R-:W-:Y:S01]  /*66b0*/  ISETP.GE.AND P0, PT, R36, 0x9, PT ;  /* 0x000000092400780c */ /* 0x000fe20003f06270 */
[-C--:B------:R-:W-:Y:S01]  /*66c0*/  FMUL R139, R139, R8.reuse ;  /* 0x000000088b8b7220 */ /* 0x080fe20000400000 */
[C---:B------:R-:W-:Y:S01]  /*66d0*/  ISETP.LT.OR P4, PT, R29.reuse, 0x1, !P1 ;  /* 0x000000011d00780c */ /* 0x040fe20004f81670 */
[-C--:B------:R-:W-:Y:S01]  /*66e0*/  FMUL R134, R134, R8.reuse ;  /* 0x0000000886867220 */ /* 0x080fe20000400000 */
[----:B------:R-:W-:Y:S01]  /*66f0*/  ISETP.LT.OR P5, PT, R29, 0x2, !P1 ;  /* 0x000000021d00780c */ /* 0x000fe20004fa1670 */
[-C--:B------:R-:W-:Y:S01]  /*6700*/  FMUL R137, R137, R8.reuse ;  /* 0x0000000889897220 */ /* 0x080fe20000400000 */
[----:B------:R-:W-:Y:S01]  /*6710*/  F2FP.SATFINITE.E4M3.F32.PACK_AB_MERGE_C R141, RZ, R141, RZ ;  /* 0x0000008dff8d723e */ /* 0x000fe200048070ff */
[----:B------:R-:W-:Y:S01]  /*6720*/  FMUL R132, R132, R8 ;  /* 0x0000000884847220 */ /* 0x000fe20000400000 */
[----:B------:R-:W-:Y:S01]  /*6730*/  F2FP.SATFINITE.E4M3.F32.PACK_AB_MERGE_C R5, RZ, R136, RZ ;  /* 0x00000088ff05723e */ /* 0x000fe200048070ff */
[-C--:B------:R-:W-:Y:S01]  /*6740*/  FMUL R135, R135, R8.reuse ;  /* 0x0000000887877220 */ /* 0x080fe20000400000 */
[C---:B------:R-:W-:Y:S01]  /*6750*/  ISETP.LT.OR P3, PT, R29.reuse, 0x1, !P0 ;  /* 0x000000011d00780c */ /* 0x040fe20004761670 */
[-C--:B------:R-:W-:Y:S01]  /*6760*/  FMUL R130, R130, R8.reuse ;  /* 0x0000000882827220 */ /* 0x080fe20000400000 */
[----:B------:R-:W-:Y:S01]  /*6770*/  ISETP.LT.OR P6, PT, R29, 0xa, !P1 ;  /* 0x0000000a1d00780c */ /* 0x000fe20004fc1670 */
[-C--:B------:R-:W-:Y:S01]  /*6780*/  FMUL R133, R133, R8.reuse ;  /* 0x0000000885857220 */ /* 0x080fe20000400000 */
[----:B------:R-:W-:Y:S01]  /*6790*/  F2FP.SATFINITE.E4M3.F32.PACK_AB_MERGE_C R139, RZ, R139, RZ ;  /* 0x0000008bff8b723e */ /* 0x000fe200048070ff */
[----:B------:R-:W-:Y:S01]  /*67a0*/  @!P4 STG.E.U8 desc[UR16][R10.64], R141 ;  /* 0x0000008d0a00c986 */ /* 0x000fe2000c101110 */
[C---:B------:R-:W-:Y:S01]  /*67b0*/  ISETP.LT.OR P4, PT, R29.reuse, 0x2, !P0 ;  /* 0x000000021d00780c */ /* 0x040fe20004781670 */
[----:B------:R-:W-:Y:S01]  /*67c0*/  FMUL R128, R128, R8 ;  /* 0x0000000880807220 */ /* 0x000fe20000400000 */
[----:B------:R-:W-:Y:S01]  /*67d0*/  F2FP.SATFINITE.E4M3.F32.PACK_AB_MERGE_C R25, RZ, R134, RZ ;  /* 0x00000086ff19723e */ /* 0x000fe200048070ff */
[----:B------:R0:W-:Y:S01]  /*67e0*/  @!P5 STG.E.U8 desc[UR16][R10.64+0x1], R5 ;  /* 0x000001050a00d986 */ /* 0x0001e2000c101110 */
[----:B------:R-:W-:Y:S01]  /*67f0*/  ISETP.LT.OR P5, PT, R29, 0x9, !P1 ;  /* 0x000000091d00780c */ /* 0x000fe20004fa1670 */
[-C--:B------:R-:W-:Y:S01]  /*6800*/  FMUL R131, R131, R8.reuse ;  /* 0x0000000883837220 */ /* 0x080fe20000400000 */
[----:B------:R-:W-:Y:S01]  /*6810*/  F2FP.SATFINITE.E4M3.F32.PACK_AB_MERGE_C R137, RZ, R137, RZ ;  /* 0x00000089ff89723e */ /* 0x000fe200048070ff */
[----:B------:R-:W-:Y:S01]  /*6820*/  @!P3 STG.E.U8 desc[UR16][R6.64], R139 ;  /* 0x0000008b0600b986 */ /* 0x000fe2000c101110 */
[----:B------:R-:W-:Y:S01]  /*6830*/  ISETP.LT.OR P3, PT, R29, 0x9, !P0 ;  /* 0x000000091d00780c */ /* 0x000fe20004761670 */
[-C--:B------:R-:W-:Y:S01]  /*6840*/  FMUL R126, R126, R8.reuse ;  /* 0x000000087e7e7220 */ /* 0x080fe20000400000 */
[----:B------:R-:W-:Y:S01]  /*6850*/  F2FP.SATFINITE.E4M3.F32.PACK_AB_MERGE_C R135, RZ, R135, RZ ;  /* 0x00000087ff87723e */ /* 0x000fe200048070ff */
[-C--:B------:R-:W-:Y:S01]  /*6860*/  FMUL R129, R129, R8.reuse ;  /* 0x0000000881817220 */ /* 0x080fe20000400000 */
[----:B------:R-:W-:Y:S01]  /*6870*/  F2FP.SATFINITE.E4M3.F32.PACK_AB_MERGE_C R133, RZ, R133, RZ ;  /* 0x00000085ff85723e */ /* 0x000fe200048070ff */
[----:B------:R1:W-:Y:S01]  /*6880*/  @!P4 STG.E.U8 desc[UR16][R6.64+0x1], R25 ;  /* 0x000001190600c986 */ /* 0x0003e2000c101110 */
[C---:B------:R-:W-:Y:S01]  /*6890*/  ISETP.LT.OR P4, PT, R29.reuse, 0xa, !P0 ;  /* 0x0000000a1d00780c */ /* 0x040fe20004781670 */
[----:B------:R-:W-:Y:S01]  /*68a0*/  FMUL R124, R124, R8 ;  /* 0x000000087c7c7220 */ /* 0x000fe20000400000 */
[----:B0-----:R-:W-:Y:S01]  /*68b0*/  F2FP.SATFINITE.E4M3.F32.PACK_AB_MERGE_C R5, RZ, R132, RZ ;  /* 0x00000084ff05723e */ /* 0x001fe200048070ff */
[----:B------:R-:W-:Y:S01]  /*68c0*/  @!P5 STG.E.U8 desc[UR16][R10.64+0x8], R137 ;  /* 0x000008890a00d986 */ /* 0x000fe2000c101110 */
[----:B------:R-:W-:Y:S01]  /*68d0*/  ISETP.LT.OR P5, PT, R29, 0x11, !P1 ;  /* 0x000000111d00780c */ /* 0x000fe20004fa1670 */
[-C--:B------:R-:W-:Y:S01]  /*68e0*/  FMUL R127, R127, R8.reuse ;  /* 0x000000087f7f7220 */ /* 0x080fe20000400000 */
[----:B------:R-:W-:Y:S01]  /*68f0*/  F2FP.SATFINITE.E4M3.F32.PACK_AB_MERGE_C R131, RZ, R131, RZ ;  /* 0x00000083ff83723e */ /* 0x000fe200048070ff */
[----:B------:R0:W-:Y:S01]  /*6900*/  @!P6 STG.E.U8 desc[UR16][R10.64+0x9], R5 ;  /* 0x000009050a00e986 */ /* 0x0001e2000c101110 */
[----:B------:R-:W-:Y:S01]  /*6910*/  ISETP.LT.OR P6, PT, R29, 0x12, !P1 ;  /* 0x000000121d00780c */ /* 0x000fe20004fc1670 */
[----:B------:R-:W-:Y:S01]  /*6920*/  FMUL R122, R122, R8 ;  /* 0x000000087a7a7220 */ /* 0x000fe20000400000 */
[----:B------:R-:W-:Y:S01]  /*6930*/  F2FP.SATFINITE.E4M3.F32.PACK_AB_MERGE_C R129, RZ, R129, RZ ;  /* 0x00000081ff81723e */ /* 0x000fe200048070ff */
[----:B------:R-:W-:Y:S01]  /*6940*/  @!P3 STG.E.U8 desc[UR16][R6.64+0x8], R135 ;  /* 0x000008870600b986 */ /* 0x000fe2000c101110 */
[----:B-1----:R-:W-:Y:S01]  /*6950*/  F2FP.SATFINITE.E4M3.F32.PACK_AB_MERGE_C R25, RZ, R130, RZ ;  /* 0x00000082ff19723e */ /* 0x002fe200048070ff */
[-C--:B------:R-:W-:Y:S01]  /*6960*/  FMUL R125, R125, R8.reuse ;  /* 0x000000087d7d7220 */ /* 0x080fe20000400000 */
[C---:B------:R-:W-:Y:S01]  /*6970*/  ISETP.LT.OR P3, PT, R29.reuse, 0x11, !P0 ;  /* 0x000000111d00780c */ /* 0x040fe20004761670 */
[-C--:B------:R-:W-:Y:S01]  /*6980*/  FMUL R120, R120, R8.reuse ;  /* 0x0000000878787220 */ /* 0x080fe20000400000 */
[----:B------:R-:W-:Y:S01]  /*6990*/  F2FP.SATFINITE.E4M3.F32.PACK_AB_MERGE_C R127, RZ, R127, RZ ;  /* 0x0000007fff7f723e */ /* 0x000fe200048070ff */
[----:B------:R1:W-:Y:S01]  /*69a0*/  @!P4 STG.E.U8 desc[UR16][R6.64+0x9], R25 ;  /* 0x000009190600c986 */ /* 0x0003e2000c101110 */
[----:B------:R-:W-:Y:S01]  /*69b0*/  ISETP.LT.OR P4, PT, R29, 0x12, !P0 ;  /* 0x000000121d00780c */ /* 0x000fe20004781670 */
[----:B------:R-:W-:Y:S01]  /*69c0*/  FMUL R123, R123, R8 ;  /* 0x000000087b7b7220 */ /* 0x000fe20000400000 */
[----:B0-----:R-:W-:Y:S01]  /*69d0*/  F2FP.SATFINITE.E4M3.F32.PACK_AB_MERGE_C R5, RZ, R128, RZ ;  /* 0x00000080ff05723e */ /* 0x001fe200048070ff */
[----:B------:R-:W-:Y:S01]  /*69e0*/  @!P5 STG.E.U8 desc[UR16][R10.64+0x10], R133 ;  /* 0x000010850a00d986 */ /* 0x000fe2000c101110 */
[C---:B------:R-:W-:Y:S01]  /*69f0*/  ISETP.LT.OR P5, PT, R29.reuse, 0x19, !P1 ;  /* 0x000000191d00780c */ /* 0x040fe20004fa1670 */
[-C--:B------:R-:W-:Y:S01]  /*6a00*/  FMUL R118, R118, R8.reuse ;  /* 0x0000000876767220 */ /* 0x080fe20000400000 */
[----:B------:R-:W-:Y:S01]  /*6a10*/  F2FP.SATFINITE.E4M3.F32.PACK_AB_MERGE_C R125, RZ, R125, RZ ;  /* 0x0000007dff7d723e */ /* 0x000fe200048070ff */
[----:B------:R0:W-:Y:S01]  /*6a20*/  @!P6 STG.E.U8 desc[UR16][R10.64+0x11], R5 ;  /* 0x000011050a00e986 */ /* 0x0001e2000c101110 */
[----:B------:R-:W-:Y:S01]  /*6a30*/  ISETP.LT.OR P6, PT, R29, 0x1a, !P1 ;  /* 0x0000001a1d00780c */ /* 0x000fe20004fc1670 */
[-C--:B------:R-:W-:Y:S01]  /*6a40*/  FMUL R121, R121, R8.reuse ;  /* 0x0000000879797220 */ /* 0x080fe20000400000 */
[----:B------:R-:W-:Y:S01]  /*6a50*/  FMUL R116, R116, R8 ;  /* 0x0000000874747220 */ /* 0x000fe20000400000 */
[----:B-1----:R-:W-:Y:S01]  /*6a60*/  F2FP.SATFINITE.E4M3.F32.PACK_AB_MERGE_C R25, RZ, R126, RZ ;  /* 0x0000007eff19723e */ /* 0x002fe200048070ff */
[----:B------:R-:W-:Y:S01]  /*6a70*/  @!P3 STG.E.U8 desc[UR16][R6.64+0x10], R131 ;  /* 0x000010830600b986 */ /* 0x000fe2000c101110 */
[----:B------:R-:W-:Y:S01]  /*6a80*/  ISETP.LT.OR P3, PT, R29, 0x19, !P0 ;  /* 0x000000191d00780c */ /* 0x000fe20004761670 */
        /* <DEDUP_REMOVED lines=35> */
[----:B------:R-:W-:Y:S01]  /*6cc0*/  ISETP.LT.OR P3, PT, R29, 0x29, !P0 ;  /* 0x000000291d00780c */ /* 0x000fe20004761670 */
[-C--:B------:R-:W-:Y:S01]  /*6cd0*/  FMUL R109, R109, R8.reuse ;  /* 0x000000086d6d7220 */ /* 0x080fe20000400000 */
[-C--:B------:R-:W-:Y:S01]  /*6ce0*/  FMUL R104, R104, R8.reuse ;  /* 0x0000000868687220 */ /* 0x080fe20000400000 */
        /* <DEDUP_REMOVED lines=104> */
[----:B------:R-:W-:-:S02]  /*7370*/  ISETP.LT.OR P3, PT, R29, 0x59, !P0 ;  /* 0x000000591d00780c */ /* 0x000fc40004761670 */
[----:B------:R-:W-:Y:S01]  /*7380*/  F2FP.SATFINITE.E4M3.F32.PACK_AB_MERGE_C R19, RZ, R19, RZ ;  /* 0x00000013ff13723e */ /* 0x000fe200048070ff */
[----:B------:R1:W-:Y:S01]  /*7390*/  @!P4 STG.E.U8 desc[UR16][R6.64+0x51], R25 ;  /* 0x000051190600c986 */ /* 0x0003e2000c101110 */
[C---:B------:R-:W-:Y:S02]  /*73a0*/  ISETP.LT.OR P4, PT, R29.reuse, 0x5a, !P0 ;  /* 0x0000005a1d00780c */ /* 0x040fe40004781670 */
[----:B0-----:R-:W-:Y:S01]  /*73b0*/  F2FP.SATFINITE.E4M3.F32.PACK_AB_MERGE_C R5, RZ, R92, RZ ;  /* 0x0000005cff05723e */ /* 0x001fe200048070ff */
[----:B------:R-:W-:Y:S01]  /*73c0*/  @!P5 STG.E.U8 desc[UR16][R10.64+0x58], R97 ;  /* 0x000058610a00d986 */ /* 0x000fe2000c101110 */
[C---:B------:R-:W-:Y:S02]  /*73d0*/  ISETP.LT.OR P5, PT, R29.reuse, 0x61, !P1 ;  /* 0x000000611d00780c */ /* 0x040fe40004fa1670 */
[----:B------:R-:W-:Y:S01]  /*73e0*/  F2FP.SATFINITE.E4M3.F32.PACK_AB_MERGE_C R13, RZ, R13, RZ ;  /* 0x0000000dff0d723e */ /* 0x000fe200048070ff */
[----:B------:R0:W-:Y:S01]  /*73f0*/  @!P6 STG.E.U8 desc[UR16][R10.64+0x59], R5 ;  /* 0x000059050a00e986 */ /* 0x0001e2000c101110 */
[----:B------:R-:W-:-:S02]  /*7400*/  ISETP.LT.OR P6, PT, R29, 0x62, !P1 ;  /* 0x000000621d00780c */ /* 0x000fc40004fc1670 */
[----:B------:R-:W-:Y:S01]  /*7410*/  F2FP.SATFINITE.E4M3.F32.PACK_AB_MERGE_C R15, RZ, R15, RZ ;  /* 0x0000000fff0f723e */ /* 0x000fe200048070ff */
[----:B------:R-:W-:Y:S01]  /*7420*/  @!P3 STG.E.U8 desc[UR16][R6.64+0x58], R95 ;  /* 0x0000585f0600b986 */ /* 0x000fe2000c101110 */
[----:B-1----:R-:W-:Y:S02]  /*7430*/  F2FP.SATFINITE.E4M3.F32.PACK_AB_MERGE_C R25, RZ, R90, RZ ;  /* 0x0000005aff19723e */ /* 0x002fe400048070ff */
[----:B------:R-:W-:-:S03]  /*7440*/  ISETP.LT.OR P3, PT, R29, 0x61, !P0 ;  /* 0x000000611d00780c */ /* 0x000fc60004761670 */
[----:B------:R1:W-:Y:S01]  /*7450*/  @!P4 STG.E.U8 desc[UR16][R6.64+0x59], R25 ;  /* 0x000059190600c986 */ /* 0x0003e2000c101110 */
[C---:B------:R-:W-:Y:S02]  /*7460*/  ISETP.LT.OR P4, PT, R29.reuse, 0x62, !P0 ;  /* 0x000000621d00780c */ /* 0x040fe40004781670 */
[----:B0-----:R-:W-:Y:S01]  /*7470*/  F2FP.SATFINITE.E4M3.F32.PACK_AB_MERGE_C R5, RZ, R88, RZ ;  /* 0x00000058ff05723e */ /* 0x001fe200048070ff */
[----:B------:R-:W-:Y:S01]  /*7480*/  @!P5 STG.E.U8 desc[UR16][R10.64+0x60], R93 ;  /* 0x0000605d0a00d986 */ /* 0x000fe2000c101110 */
[----:B------:R-:W-:-:S03]  /*7490*/  ISETP.LT.OR P5, PT, R29, 0x69, !P1 ;  /* 0x000000691d00780c */ /* 0x000fc60004fa1670 */
[----:B------:R0:W-:Y:S01]  /*74a0*/  @!P6 STG.E.U8 desc[UR16][R10.64+0x61], R5 ;  /* 0x000061050a00e986 */ /* 0x0001e2000c101110 */
[C---:B------:R-:W-:Y:S02]  /*74b0*/  ISETP.LT.OR P6, PT, R29.reuse, 0x6a, !P1 ;  /* 0x0000006a1d00780c */ /* 0x040fe40004fc1670 */
[----:B-1----:R-:W-:Y:S01]  /*74c0*/  F2FP.SATFINITE.E4M3.F32.PACK_AB_MERGE_C R25, RZ, R22, RZ ;  /* 0x00000016ff19723e */ /* 0x002fe200048070ff */
[----:B------:R-:W-:Y:S01]  /*74d0*/  @!P3 STG.E.U8 desc[UR16][R6.64+0x60], R91 ;  /* 0x0000605b0600b986 */ /* 0x000fe2000c101110 */
        /* <DEDUP_REMOVED lines=11> */
[----:B------:R-:W-:Y:S01]  /*7590*/  @!P4 STG.E.U8 desc[UR16][R6.64+0x69], R25 ;  /* 0x000069190600c986 */ /* 0x000fe2000c101110 */
[C---:B------:R-:W-:Y:S02]  /*75a0*/  ISETP.LT.OR P4, PT, R29.reuse, 0x79, !P1 ;  /* 0x000000791d00780c */ /* 0x040fe40004f81670 */
[C---:B------:R-:W-:Y:S01]  /*75b0*/  ISETP.LT.OR P1, PT, R29.reuse, 0x7a, !P1 ;  /* 0x0000007a1d00780c */ /* 0x040fe20004f21670 */
[----:B------:R1:W-:Y:S01]  /*75c0*/  @!P5 STG.E.U8 desc[UR16][R10.64+0x70], R21 ;  /* 0x000070150a00d986 */ /* 0x0003e2000c101110 */
[C---:B------:R-:W-:Y:S02]  /*75d0*/  ISETP.LT.OR P5, PT, R29.reuse, 0x72, !P0 ;  /* 0x000000721d00780c */ /* 0x040fe400047a1670 */
[----:B0-----:R-:W-:Y:S01]  /*75e0*/  F2FP.SATFINITE.E4M3.F32.PACK_AB_MERGE_C R5, RZ, R16, RZ ;  /* 0x00000010ff05723e */ /* 0x001fe200048070ff */
[----:B------:R0:W-:Y:S01]  /*75f0*/  @!P6 STG.E.U8 desc[UR16][R10.64+0x71], R17 ;  /* 0x000071110a00e986 */ /* 0x0001e2000c101110 */
[C---:B------:R-:W-:Y:S02]  /*7600*/  ISETP.LT.OR P6, PT, R29.reuse, 0x79, !P0 ;  /* 0x000000791d00780c */ /* 0x040fe400047c1670 */
[----:B------:R-:W-:Y:S01]  /*7610*/  ISETP.LT.OR P0, PT, R29, 0x7a, !P0 ;  /* 0x0000007a1d00780c */ /* 0x000fe20004701670 */
[----:B------:R2:W-:Y:S01]  /*7620*/  @!P3 STG.E.U8 desc[UR16][R6.64+0x70], R19 ;  /* 0x000070130600b986 */ /* 0x0005e2000c101110 */
[----:B-1----:R-:W-:-:S05]  /*7630*/  F2FP.SATFINITE.E4M3.F32.PACK_AB_MERGE_C R21, RZ, R14, RZ ;  /* 0x0000000eff15723e */ /* 0x002fca00048070ff */
[----:B------:R2:W-:Y:S01]  /*7640*/  @!P5 STG.E.U8 desc[UR16][R6.64+0x71], R5 ;  /* 0x000071050600d986 */ /* 0x0005e2000c101110 */
[----:B0-----:R-:W-:-:S03]  /*7650*/  F2FP.SATFINITE.E4M3.F32.PACK_AB_MERGE_C R17, RZ, R12, RZ ;  /* 0x0000000cff11723e */ /* 0x001fc600048070ff */
[----:B------:R2:W-:Y:S04]  /*7660*/  @!P4 STG.E.U8 desc[UR16][R10.64+0x78], R13 ;  /* 0x0000780d0a00c986 */ /* 0x0005e8000c101110 */
[----:B------:R2:W-:Y:S04]  /*7670*/  @!P1 STG.E.U8 desc[UR16][R10.64+0x79], R17 ;  /* 0x000079110a009986 */ /* 0x0005e8000c101110 */
[----:B------:R2:W-:Y:S04]  /*7680*/  @!P6 STG.E.U8 desc[UR16][R6.64+0x78], R15 ;  /* 0x0000780f0600e986 */ /* 0x0005e8000c101110 */
[----:B------:R2:W-:Y:S02]  /*7690*/  @!P0 STG.E.U8 desc[UR16][R6.64+0x79], R21 ;  /* 0x0000791506008986 */ /* 0x0005e4000c101110 */
.L_x_161:
[----:B------:R-:W-:Y:S05]  /*76a0*/  BSYNC B0 ;  /* 0x0000000000007941 */ /* 0x000fea0003800000 */
.L_x_31:
[----:B------:R-:W-:Y:S01]  /*76b0*/  ULDC UR6, c[0x0][0xc] ;  /* 0x0000030000067ab9 */ /* 0x000fe20000000800 */
[----:B------:R-:W-:Y:S01]  /*76c0*/  ULDC UR7, c[0x0][0x10] ;  /* 0x0000040000077ab9 */ /* 0x000fe20000000800 */
[----:B--2-45:R-:W2:Y:S01]  /*76d0*/  LDC R5, c[0x0][0x14] ;  /* 0x00000500ff057b82 */ /* 0x034ea20000000800 */
[----:B------:R-:W-:Y:S01]  /*76e0*/  UIMAD.WIDE.U32 UR6, UR6, UR7, URZ ;  /* 0x00000007060672a5 */ /* 0x000fe2000f8e003f */
[----:B0-----:R-:W-:Y:S01]  /*76f0*/  PRMT R6, RZ, 0x7610, R6 ;  /* 0x00007610ff067816 */ /* 0x001fe20000000006 */
[----:B------:R-:W-:-:S04]  /*7700*/  IMAD.MOV.U32 R7, RZ, RZ, -0x1 ;  /* 0xffffffffff077424 */ /* 0x000fc800078e00ff */
[----:B--2---:R-:W-:-:S04]  /*7710*/  IMAD.WIDE.U32 R2, R5, UR6, R2 ;  /* 0x0000000605027c25 */ /* 0x004fc8000f8e0002 */
[----:B------:R-:W-:Y:S01]  /*7720*/  IMAD R5, R5, UR7, RZ ;  /* 0x0000000705057c24 */ /* 0x000fe2000f8e02ff */
[----:B------:R-:W-:Y:S02]  /*7730*/  ULDC.64 UR6, c[0x0][0x650] ;  /* 0x0001940000067ab9 */ /* 0x000fe40000000a00 */
[----:B------:R-:W-:Y:S01]  /*7740*/  ISETP.GE.U32.AND P0, PT, R2, UR6, PT ;  /* 0x0000000602007c0c */ /* 0x000fe2000bf06070 */
[----:B------:R-:W-:Y:S02]  /*7750*/  IMAD.IADD R3, R3, 0x1, R5 ;  /* 0x0000000103037824 */ /* 0x000fe400078e0205 */
[----:B------:R-:W-:-:S03]  /*7760*/  IMAD.MOV.U32 R5, RZ, RZ, -0x1 ;  /* 0xffffffffff057424 */ /* 0x000fc600078e00ff */
[----:B------:R-:W-:-:S13]  /*7770*/  ISETP.GE.U32.AND.EX P0, PT, R3, UR7, PT, P0 ;  /* 0x0000000703007c0c */ /* 0x000fda000bf06100 */
[----:B------:R-:W-:Y:S05]  /*7780*/  @P0 BRA `(.L_x_162) ;  /* 0x0000000400600947 */ /* 0x000fea0003800000 */
[----:B------:R-:W0:Y:S01]  /*7790*/  S2R R20, SR_CTAID.X ;  /* 0x0000000000147919 */ /* 0x000e220000002500 */
[----:B------:R-:W2:Y:S01]  /*77a0*/  LDC.64 R14, c[0x0][0x628] ;  /* 0x00018a00ff0e7b82 */ /* 0x000ea20000000a00 */
[----:B------:R-:W-:Y:S01]  /*77b0*/  ULDC UR6, c[0x0][0x150] ;  /* 0x0000540000067ab9 */ /* 0x000fe20000000800 */
[----:B------:R-:W-:Y:S01]  /*77c0*/  IMAD.MOV.U32 R12, RZ, RZ, R2 ;  /* 0x000000ffff0c7224 */ /* 0x000fe200078e0002 */
[----:B------:R-:W4:Y:S01]  /*77d0*/  S2R R22, SR_CTAID.Y ;  /* 0x0000000000167919 */ /* 0x000f220000002600 */
[----:B------:R-:W-:-:S04]  /*77e0*/  IMAD.MOV.U32 R13, RZ, RZ, R3 ;  /* 0x000000ffff0d7224 */ /* 0x000fc800078e0003 */
[----:B------:R-:W1:Y:S08]  /*77f0*/  LDC R23, c[0x0][0x144] ;  /* 0x00005100ff177b82 */ /* 0x000e700000000800 */
[----:B------:R-:W1:Y:S08]  /*7800*/  LDC R16, c[0x0][0x630] ;  /* 0x00018c00ff107b82 */ /* 0x000e700000000800 */
[----:B------:R-:W1:Y:S01]  /*7810*/  LDC.64 R18, c[0x0][0x620] ;  /* 0x00018800ff127b82 */ /* 0x000e620000000a00 */
[----:B--2---:R-:W-:-:S04]  /*7820*/  ISETP.NE.U32.AND P0, PT, R14, RZ, PT ;  /* 0x000000ff0e00720c */ /* 0x004fc80003f05070 */
[----:B------:R-:W-:Y:S02]  /*7830*/  ISETP.NE.AND.EX P0, PT, R15, RZ, PT, P0 ;  /* 0x000000ff0f00720c */ /* 0x000fe40003f05300 */
[----:B0-----:R-:W-:-:S05]  /*7840*/  I2FP.F32.U32 R5, R20 ;  /* 0x0000001400057245 */ /* 0x001fca0000201000 */
[----:B------:R-:W-:-:S04]  /*7850*/  FMUL R5, R5, UR6 ;  /* 0x0000000605057c20 */ /* 0x000fc80008400000 */
[----:B------:R0:W2:Y:S02]  /*7860*/  F2I.U32.TRUNC.NTZ R21, R5 ;  /* 0x0000000500157305 */ /* 0x0000a4000020f000 */
[----:B----4-:R-:W-:Y:S05]  /*7870*/  @!P0 BRA `(.L_x_163) ;  /* 0x0000000000288947 */ /* 0x010fea0003800000 */
[----:B0-----:R-:W0:Y:S02]  /*7880*/  LDC R5, c[0x0][0x634] ;  /* 0x00018d00ff057b82 */ /* 0x001e240000000800 */
        /* <DEDUP_REMOVED lines=9> */
.L_x_163:
[-CC-:B-1----:R-:W-:Y:S01]  /*7920*/  SHF.R.U64 R17, R12, R16.reuse, R13.reuse ;  /* 0x000000100c117219 */ /* 0x182fe2000000120d */
[----:B------:R-:W1:Y:S01]  /*7930*/  LDC.64 R28, c[0x0][0x640] ;  /* 0x00019000ff1c7b82 */ /* 0x000e620000000a00 */
[----:B0-----:R-:W-:Y:S01]  /*7940*/  SHF.R.U32.HI R5, RZ, R16, R13 ;  /* 0x00000010ff057219 */ /* 0x001fe2000001160d */
[----:B--2---:R-:W-:Y:S01]  /*7950*/  IMAD.MOV R21, RZ, RZ, -R21 ;  /* 0x000000ffff157224 */ /* 0x004fe200078e0a15 */
[----:B------:R-:W-:Y:S01]  /*7960*/  IADD3 R11, P0, RZ, -R17, RZ ;  /* 0x80000011ff0b7210 */ /* 0x000fe20007f1e0ff */
[----:B------:R-:W-:Y:S02]  /*7970*/  ULDC UR6, c[0x0][0x154] ;  /* 0x0000550000067ab9 */ /* 0x000fe40000000800 */
[----:B------:R-:W-:Y:S02]  /*7980*/  IMAD R23, R23, R21, R20 ;  /* 0x0000001517177224 */ /* 0x000fe400078e0214 */
[----:B------:R-:W0:Y:S01]  /*7990*/  LDC R12, c[0x0][0x618] ;  /* 0x00018600ff0c7b82 */ /* 0x000e220000000800 */
[----:B------:R-:W-:-:S02]  /*79a0*/  IMAD.X R5, RZ, RZ, ~R5, P0 ;  /* 0x000000ffff057224 */ /* 0x000fc400000e0e05 */
[----:B------:R-:W-:-:S04]  /*79b0*/  IMAD.WIDE.U32 R6, R11, R18, R2 ;  /* 0x000000120b067225 */ /* 0x000fc800078e0002 */
[----:B------:R-:W-:Y:S01]  /*79c0*/  IMAD R10, R5, R18, RZ ;  /* 0x00000012050a7224 */ /* 0x000fe200078e02ff */
[----:B------:R-:W2:Y:S03]  /*79d0*/  LDC R24, c[0x0][0x608] ;  /* 0x00018200ff187b82 */ /* 0x000ea60000000800 */
[----:B------:R-:W-:Y:S02]  /*79e0*/  IMAD R5, R11, R19, R10 ;  /* 0x000000130b057224 */ /* 0x000fe400078e020a */
[----:B------:R-:W-:Y:S02]  /*79f0*/  IMAD.MOV.U32 R11, RZ, RZ, 0x1 ;  /* 0x00000001ff0b7424 */ /* 0x000fe400078e00ff */
[----:B------:R-:W-:Y:S01]  /*7a00*/  IMAD.IADD R5, R7, 0x1, R5 ;  /* 0x0000000107057824 */ /* 0x000fe200078e0205 */
[----:B---3--:R-:W3:Y:S01]  /*7a10*/  LDC R26, c[0x0][0x658] ;  /* 0x00019600ff1a7b82 */ /* 0x008ee20000000800 */
[----:B------:R-:W-:-:S02]  /*7a20*/  I2FP.F32.U32 R7, R22 ;  /* 0x0000001600077245 */ /* 0x000fc40000201000 */
[----:B-1----:R-:W-:-:S03]  /*7a30*/  ISETP.NE.U32.AND P0, PT, R28, RZ, PT ;  /* 0x000000ff1c00720c */ /* 0x002fc60003f05070 */
[----:B------:R-:W-:Y:S01]  /*7a40*/  FMUL R10, R7, UR6 ;  /* 0x00000006070a7c20 */ /* 0x000fe20008400000 */
[----:B------:R-:W-:Y:S01]  /*7a50*/  ISETP.NE.AND.EX P0, PT, R29, RZ, PT, P0 ;  /* 0x000000ff1d00720c */ /* 0x000fe20003f05300 */
[----:B------:R-:W1:Y:S01]  /*7a60*/  LDC R21, c[0x0][0x148] ;  /* 0x00005200ff157b82 */ /* 0x000e620000000800 */
[-CC-:B0-----:R-:W-:Y:S01]  /*7a70*/  SHF.R.U64 R16, R6, R12.reuse, R5.reuse ;  /* 0x0000000c06107219 */ /* 0x181fe20000001205 */
[----:B------:R0:W4:Y:S01]  /*7a80*/  F2I.U32.TRUNC.NTZ R18, R10 ;  /* 0x0000000a00127305 */ /* 0x000122000020f000 */
[----:B------:R-:W-:Y:S01]  /*7a90*/  SHF.R.U32.HI R5, RZ, R12, R5 ;  /* 0x0000000cff057219 */ /* 0x000fe20000011605 */
[----:B------:R-:W-:-:S04]  /*7aa0*/  IMAD.MOV.U32 R7, RZ, RZ, -0x1 ;  /* 0xffffffffff077424 */ /* 0x000fc800078e00ff */
[----:B------:R-:W0:Y:S01]  /*7ab0*/  LDC R20, c[0x0][0x600] ;  /* 0x00018000ff147b82 */ /* 0x000e220000000800 */
[-CC-:B--2---:R-:W-:Y:S02]  /*7ac0*/  SHF.R.U64 R14, R16, R24.reuse, R5.reuse ;  /* 0x00000018100e7219 */ /* 0x184fe40000001205 */
[----:B------:R-:W-:-:S05]  /*7ad0*/  SHF.R.U32.HI R5, RZ, R24, R5 ;  /* 0x00000018ff057219 */ /* 0x000fca0000011605 */
[----:B------:R-:W2:Y:S01]  /*7ae0*/  LDC R27, c[0x0][0x648] ;  /* 0x00019200ff1b7b82 */ /* 0x000ea20000000800 */
[-C--:B---3--:R-:W-:Y:S02]  /*7af0*/  SHF.L.U32 R6, R7, R26.reuse, RZ ;  /* 0x0000001a07067219 */ /* 0x088fe400000006ff */
[-CC-:B------:R-:W-:Y:S02]  /*7b00*/  SHF.R.U64 R19, R14, R26.reuse, R5.reuse ;  /* 0x0000001a0e137219 */ /* 0x180fe40000001205 */
[----:B------:R-:W-:Y:S02]  /*7b10*/  SHF.R.U32.HI R7, RZ, R26, R5 ;  /* 0x0000001aff077219 */ /* 0x000fe40000011605 */
[----:B------:R-:W-:Y:S01]  /*7b20*/  LOP3.LUT R25, RZ, R6, RZ, 0x33, !PT ;  /* 0x00000006ff197212 */ /* 0x000fe200078e33ff */
[----:B------:R-:W3:Y:S01]  /*7b30*/  LDC R30, c[0x0][0x638] ;  /* 0x00018e00ff1e7b82 */ /* 0x000ee20000000800 */
[----:B------:R-:W-:Y:S01]  /*7b40*/  SHF.L.U32 R26, R11, R26, RZ ;  /* 0x0000001a0b1a7219 */ /* 0x000fe200000006ff */
[----:B------:R-:W-:-:S06]  /*7b50*/  IMAD.MOV.U32 R6, RZ, RZ, R19 ;  /* 0x000000ffff067224 */ /* 0x000fcc00078e0013 */
[----:B------:R-:W0:Y:S01]  /*7b60*/  LDC R31, c[0x0][0x610] ;  /* 0x00018400ff1f7b82 */ /* 0x000e220000000800 */
[----:B----4-:R-:W-:Y:S05]  /*7b70*/  @!P0 BRA `(.L_x_164) ;  /* 0x0000000000288947 */ /* 0x010fea0003800000 */
[----:B------:R-:W4:Y:S02]  /*7b80*/  LDC R6, c[0x0][0x64c] ;  /* 0x00019300ff067b82 */ /* 0x000f240000000800 */
[----:B----4-:R-:W-:-:S05]  /*7b90*/  IADD3 R5, P0, R19, R6, RZ ;  /* 0x0000000613057210 */ /* 0x010fca0007f1e0ff */
[----:B------:R-:W-:-:S04]  /*7ba0*/  IMAD.X R15, RZ, RZ, R7, P0 ;  /* 0x000000ffff0f7224 */ /* 0x000fc800000e0607 */
[----:B------:R-:W-:-:S04]  /*7bb0*/  IMAD.WIDE.U32 R6, R15, R28, RZ ;  /* 0x0000001c0f067225 */ /* 0x000fc800078e00ff */
[----:B0-----:R-:W-:-:S04]  /*7bc0*/  IMAD.WIDE.U32 R10, P0, R5, R29, R6 ;  /* 0x0000001d050a7225 */ /* 0x001fc80007800006 */
[----:B------:R-:W-:-:S04]  /*7bd0*/  IMAD.WIDE.U32 R6, R5, R28, RZ ;  /* 0x0000001c05067225 */ /* 0x000fc800078e00ff */
[----:B------:R-:W-:Y:S01]  /*7be0*/  IMAD.X R13, RZ, RZ, RZ, P0 ;  /* 0x000000ffff0d7224 */ /* 0x000fe200000e06ff */
[----:B------:R-:W-:Y:S01]  /*7bf0*/  IADD3 RZ, P0, R7, R10, RZ ;  /* 0x0000000a07ff7210 */ /* 0x000fe20007f1e0ff */
[----:B------:R-:W-:-:S04]  /*7c00*/  IMAD.MOV.U32 R12, RZ, RZ, R11 ;  /* 0x000000ffff0c7224 */ /* 0x000fc800078e000b */
[----:B------:R-:W-:-:S08]  /*7c10*/  IMAD.WIDE.U32.X R6, R15, R29, R12, P0 ;  /* 0x0000001d0f067225 */ /* 0x000fd000000e040c */
.L_x_164:
[----:B--2---:R-:W-:Y:S01]  /*7c20*/  SHF.R.U64 R5, R6, R27, R7 ;  /* 0x0000001b06057219 */ /* 0x004fe20000001207 */
[----:B0-----:R-:W-:Y:S01]  /*7c30*/  VIADD R7, R20, 0xffffffff ;  /* 0xffffffff14077836 */ /* 0x001fe20000000000 */
[----:B------:R-:W-:Y:S01]  /*7c40*/  LOP3.LUT R28, R14, R25, RZ, 0xc0, !PT ;  /* 0x000000190e1c7212 */ /* 0x000fe200078ec0ff */
[----:B------:R-:W-:Y:S02]  /*7c50*/  IMAD.MOV R18, RZ, RZ, -R18 ;  /* 0x000000ffff127224 */ /* 0x000fe400078e0a12 */
[----:B------:R-:W-:Y:S01]  /*7c60*/  IMAD.MOV R6, RZ, RZ, -R5 ;  /* 0x000000ffff067224 */ /* 0x000fe200078e0a05 */
[----:B------:R-:W-:Y:S01]  /*7c70*/  LOP3.LUT R16, R16, R7, RZ, 0xc0, !PT ;  /* 0x0000000710107212 */ /* 0x000fe200078ec0ff */
[----:B------:R-:W-:Y:S02]  /*7c80*/  IMAD R28, R26, R5, R28 ;  /* 0x000000051a1c7224 */ /* 0x000fe400078e021c */
[----:B-1----:R-:W-:Y:S02]  /*7c90*/  @P2 IMAD R23, R21, R18, R22 ;  /* 0x0000001215172224 */ /* 0x002fe400078e0216 */
[----:B---3--:R-:W-:-:S02]  /*7ca0*/  IMAD R5, R6, R30, R19 ;  /* 0x0000001e06057224 */ /* 0x008fc400078e0213 */
[----:B------:R-:W-:Y:S02]  /*7cb0*/  IMAD R28, R28, R31, R23 ;  /* 0x0000001f1c1c7224 */ /* 0x000fe400078e0217 */
[----:B------:R-:W-:Y:S02]  /*7cc0*/  IMAD R5, R5, R20, R16 ;  /* 0x0000001405057224 */ /* 0x000fe400078e0210 */
[----:B------:R-:W-:-:S03]  /*7cd0*/  IMAD.MOV.U32 R6, RZ, RZ, 0x1 ;  /* 0x00000001ff067424 */ /* 0x000fc600078e00ff */
[----:B------:R-:W-:Y:S02]  /*7ce0*/  SEL R7, R5, R28, !P2 ;  /* 0x0000001c05077207 */ /* 0x000fe40005000000 */
[----:B------:R-:W-:Y:S01]  /*7cf0*/  SEL R28, R28, R5, !P2 ;  /* 0x000000051c1c7207 */ /* 0x000fe20005000000 */
[----:B------:R-:W-:-:S07]  /*7d00*/  IMAD.MOV.U32 R5, RZ, RZ, R17 ;  /* 0x000000ffff057224 */ /* 0x000fce00078e0011 */
.L_x_162:
[----:B------:R-:W-:Y:S01]  /*7d10*/  LOP3.LUT P0, RZ, R6, 0xff, RZ, 0xc0, !PT ;  /* 0x000000ff06ff7812 */ /* 0x000fe2000780c0ff */
[----:B------:R-:W-:-:S12]  /*7d20*/  IMAD.MOV.U32 R6, RZ, RZ, R28 ;  /* 0x000000ffff067224 */ /* 0x000fd800078e001c */
[----:B------:R-:W-:Y:S05]  /*7d30*/  @P0 BRA `(.L_x_165) ;  /* 0xffffff9000900947 */ /* 0x000fea000383ffff */
[----:B------:R-:W-:Y:S05]  /*7d40*/  EXIT ;  /* 0x000000000000794d */ /* 0x000fea0003800000 */
.L_x_3:
[----:B0-----:R-:W-:Y:S01]  /*7d50*/  ULDC.64 UR4, c[0x0][0x650] ;  /* 0x0001940000047ab9 */ /* 0x001fe20000000a00 */
        /* <DEDUP_REMOVED lines=25> */
.L_x_167:
[--C-:B------:R-:W-:Y:S01]  /*7ef0*/  SHF.R.U64 R16, R14, R18, R15.reuse ;  /* 0x000000120e107219 */ /* 0x100fe2000000120f */
[----:B------:R-:W0:Y:S01]  /*7f00*/  LDC R22, c[0x0][0x618] ;  /* 0x00018600ff167b82 */ /* 0x000e220000000800 */
[----:B------:R-:W-:Y:S01]  /*7f10*/  I2FP.F32.U32 R7, R8 ;  /* 0x0000000800077245 */ /* 0x000fe20000201000 */
[----:B------:R-:W-:Y:S01]  /*7f20*/  ULDC UR4, c[0x0][0x150] ;  /* 0x0000540000047ab9 */ /* 0x000fe20000000800 */
[----:B------:R-:W-:Y:S02]  /*7f30*/  SHF.R.U32.HI R6, RZ, R18, R15 ;  /* 0x00000012ff067219 */ /* 0x000fe4000001160f */
[----:B------:R-:W-:Y:S01]  /*7f40*/  IADD3 R9, P0, RZ, -R16, RZ ;  /* 0x80000010ff097210 */ /* 0x000fe20007f1e0ff */
[----:B------:R-:W-:Y:S01]  /*7f50*/  FMUL R13, R7, UR4 ;  /* 0x00000004070d7c20 */ /* 0x000fe20008400000 */
[----:B------:R-:W-:Y:S01]  /*7f60*/  ULDC UR4, c[0x0][0x154] ;  /* 0x0000550000047ab9 */ /* 0x000fe20000000800 */
[----:B------:R-:W1:Y:S02]  /*7f70*/  LDC.64 R24, c[0x0][0x640] ;  /* 0x00019000ff187b82 */ /* 0x000e640000000a00 */
[----:B------:R-:W-:-:S02]  /*7f80*/  IMAD.X R11, RZ, RZ, ~R6, P0 ;  /* 0x000000ffff0b7224 */ /* 0x000fc400000e0e06 */
[----:B------:R-:W2:Y:S01]  /*7f90*/  F2I.U32.TRUNC.NTZ R13, R13 ;  /* 0x0000000d000d7305 */ /* 0x000ea2000020f000 */
[----:B------:R-:W-:-:S03]  /*7fa0*/  IMAD.WIDE.U32 R6, R9, R20, R2 ;  /* 0x0000001409067225 */ /* 0x000fc600078e0002 */
[----:B------:R-:W3:Y:S01]  /*7fb0*/  LDC R15, c[0x0][0x144] ;  /* 0x00005100ff0f7b82 */ /* 0x000ee20000000800 */
[----:B------:R-:W-:-:S04]  /*7fc0*/  IMAD R12, R11, R20, RZ ;  /* 0x000000140b0c7224 */ /* 0x000fc800078e02ff */
[----:B------:R-:W-:Y:S02]  /*7fd0*/  IMAD R9, R9, R21, R12 ;  /* 0x0000001509097224 */ /* 0x000fe400078e020c */
[----:B------:R-:W-:Y:S01]  /*7fe0*/  IMAD.MOV.U32 R12, RZ, RZ, -0x1 ;  /* 0xffffffffff0c7424 */ /* 0x000fe200078e00ff */
[----:B------:R-:W4:Y:S01]  /*7ff0*/  LDC R18, c[0x0][0x608] ;  /* 0x00018200ff127b82 */ /* 0x000f220000000800 */
[----:B------:R-:W-:Y:S01]  /*8000*/  IMAD.IADD R7, R7, 0x1, R9 ;  /* 0x0000000107077824 */ /* 0x000fe200078e0209 */
[----:B------:R-:W-:-:S04]  /*8010*/  I2FP.F32.U32 R9, R10 ;  /* 0x0000000a00097245 */ /* 0x000fc80000201000 */
[-C--:B0-----:R-:W-:Y:S01]  /*8020*/  SHF.R.U64 R14, R6, R22.reuse, R7 ;  /* 0x00000016060e7219 */ /* 0x081fe20000001207 */
[----:B--2---:R-:W-:Y:S01]  /*8030*/  IMAD.MOV R6, RZ, RZ, -R13 ;  /* 0x000000ffff067224 */ /* 0x004fe200078e0a0d */
[----:B------:R-:W0:Y:S01]  /*8040*/  LDC R11, c[0x0][0x658] ;  /* 0x00019600ff0b7b82 */ /* 0x000e220000000800 */
[----:B-1----:R-:W-:Y:S01]  /*8050*/  ISETP.NE.U32.AND P0, PT, R24, RZ, PT ;  /* 0x000000ff1800720c */ /* 0x002fe20003f05070 */
[----:B------:R-:W-:Y:S01]  /*8060*/  FMUL R9, R9, UR4 ;  /* 0x0000000409097c20 */ /* 0x000fe20008400000 */
[----:B------:R-:W-:Y:S02]  /*8070*/  SHF.R.U32.HI R7, RZ, R22, R7 ;  /* 0x00000016ff077219 */ /* 0x000fe40000011607 */
[----:B------:R-:W-:-:S03]  /*8080*/  ISETP.NE.AND.EX P0, PT, R25, RZ, PT, P0 ;  /* 0x000000ff1900720c */ /* 0x000fc60003f05300 */
[----:B------:R-:W1:Y:S01]  /*8090*/  LDC R21, c[0x0][0x148] ;  /* 0x00005200ff157b82 */ /* 0x000e620000000800 */
[----:B---3--:R-:W-:Y:S02]  /*80a0*/  IMAD R22, R15, R6, R8 ;  /* 0x000000060f167224 */ /* 0x008fe400078e0208 */
[----:B------:R-:W-:-:S05]  /*80b0*/  IMAD.MOV.U32 R8, RZ, RZ, 0x1 ;  /* 0x00000001ff087424 */ /* 0x000fca00078e00ff */
[----:B------:R-:W2:Y:S01]  /*80c0*/  LDC R20, c[0x0][0x600] ;  /* 0x00018000ff147b82 */ /* 0x000ea20000000800 */
[-CC-:B----4-:R-:W-:Y:S02]  /*80d0*/  SHF.R.U64 R17, R14, R18.reuse, R7.reuse ;  /* 0x000000120e117219 */ /* 0x190fe40000001207 */
[----:B------:R-:W-:Y:S02]  /*80e0*/  SHF.R.U32.HI R6, RZ, R18, R7 ;  /* 0x00000012ff067219 */ /* 0x000fe40000011607 */
[----:B------:R3:W4:Y:S03]  /*80f0*/  F2I.U32.TRUNC.NTZ R18, R9 ;  /* 0x0000000900127305 */ /* 0x000726000020f000 */
[----:B------:R-:W1:Y:S01]  /*8100*/  LDC R23, c[0x0][0x648] ;  /* 0x00019200ff177b82 */ /* 0x000e620000000800 */
[-C--:B0-----:R-:W-:Y:S02]  /*8110*/  SHF.R.U64 R19, R17, R11.reuse, R6 ;  /* 0x0000000b11137219 */ /* 0x081fe40000001206 */
[----:B------:R-:W-:-:S02]  /*8120*/  SHF.L.U32 R12, R12, R11, RZ ;  /* 0x0000000b0c0c7219 */ /* 0x000fc400000006ff */
[-C--:B------:R-:W-:Y:S01]  /*8130*/  SHF.R.U32.HI R7, RZ, R11.reuse, R6 ;  /* 0x0000000bff077219 */ /* 0x080fe20000011606 */
[----:B------:R-:W-:Y:S01]  /*8140*/  IMAD.MOV.U32 R6, RZ, RZ, R19 ;  /* 0x000000ffff067224 */ /* 0x000fe200078e0013 */
[----:B------:R-:W-:Y:S01]  /*8150*/  SHF.L.U32 R27, R8, R11, RZ ;  /* 0x0000000b081b7219 */ /* 0x000fe200000006ff */
[----:B------:R-:W0:Y:S01]  /*8160*/  LDC R26, c[0x0][0x638] ;  /* 0x00018e00ff1a7b82 */ /* 0x000e220000000800 */
[----:B------:R-:W-:-:S07]  /*8170*/  LOP3.LUT R28, RZ, R12, RZ, 0x33, !PT ;  /* 0x0000000cff1c7212 */ /* 0x000fce00078e33ff */
[----:B------:R-:W0:Y:S01]  /*8180*/  LDC R29, c[0x0][0x610] ;  /* 0x00018400ff1d7b82 */ /* 0x000e220000000800 */
[----:B---34-:R-:W-:Y:S05]  /*8190*/  @!P0 BRA `(.L_x_168) ;  /* 0x0000000000288947 */ /* 0x018fea0003800000 */
        /* <DEDUP_REMOVED lines=10> */
.L_x_168:
[----:B-1----:R-:W-:Y:S01]  /*8240*/  SHF.R.U64 R7, R6, R23, R7 ;  /* 0x0000001706077219 */ /* 0x002fe20000001207 */
[----:B--2---:R-:W-:Y:S01]  /*8250*/  VIADD R9, R20, 0xffffffff ;  /* 0xffffffff14097836 */ /* 0x004fe20000000000 */
[----:B------:R-:W-:Y:S01]  /*8260*/  LOP3.LUT R6, R17, R28, RZ, 0xc0, !PT ;  /* 0x0000001c11067212 */ /* 0x000fe200078ec0ff */
[----:B------:R-:W-:Y:S02]  /*8270*/  IMAD.MOV R18, RZ, RZ, -R18 ;  /* 0x000000ffff127224 */ /* 0x000fe400078e0a12 */
[----:B------:R-:W-:Y:S02]  /*8280*/  IMAD.MOV R8, RZ, RZ, -R7 ;  /* 0x000000ffff087224 */ /* 0x000fe400078e0a07 */
[----:B------:R-:W-:Y:S01]  /*8290*/  IMAD R11, R27, R7, R6 ;  /* 0x000000071b0b7224 */ /* 0x000fe200078e0206 */
[----:B------:R-:W-:Y:S01]  /*82a0*/  LOP3.LUT R7, R14, R9, RZ, 0xc0, !PT ;  /* 0x000000090e077212 */ /* 0x000fe200078ec0ff */
[----:B------:R-:W-:Y:S02]  /*82b0*/  @P2 IMAD R22, R21, R18, R10 ;  /* 0x0000001215162224 */ /* 0x000fe400078e020a */
[----:B0-----:R-:W-:-:S02]  /*82c0*/  IMAD R6, R8, R26, R19 ;  /* 0x0000001a08067224 */ /* 0x001fc400078e0213 */
[----:B------:R-:W-:Y:S02]  /*82d0*/  IMAD R11, R11, R29, R22 ;  /* 0x0000001d0b0b7224 */ /* 0x000fe400078e0216 */
[----:B------:R-:W-:Y:S02]  /*82e0*/  IMAD R6, R6, R20, R7 ;  /* 0x0000001406067224 */ /* 0x000fe400078e0207 */
[----:B------:R-:W-:-:S03]  /*82f0*/  IMAD.MOV.U32 R8, RZ, RZ, 0x1 ;  /* 0x00000001ff087424 */ /* 0x000fc600078e00ff */
[----:B------:R-:W-:Y:S02]  /*8300*/  SEL R14, R6, R11, !P2 ;  /* 0x0000000b060e7207 */ /* 0x000fe40005000000 */
[----:B------:R-:W-:Y:S01]  /*8310*/  SEL R11, R11, R6, !P2 ;  /* 0x000000060b0b7207 */ /* 0x000fe20005000000 */
[----:B------:R-:W-:Y:S01]  /*8320*/  IMAD.MOV.U32 R6, RZ, RZ, R16 ;  /* 0x000000ffff067224 */ /* 0x000fe200078e0010 */
[----:B------:R-:W-:-:S07]  /*8330*/  PRMT R7, R8, 0x7610, R7 ;  /* 0x0000761008077816 */ /* 0x000fce0000000007 */
.L_x_166:
[----:B------:R-:W-:-:S08]  /*8340*/  NOP ;  /* 0x0000000000007918 */ /* 0x000fd00000000000 */
[----:B------:R-:W0:-:S00]  /*8350*/  USETMAXREG.DEALLOC.CTAPOOL 0x28 ;  /* 0x00000028000079c8 */ /* 0x000e0000080e0500 */
[----:B0-----:R-:W-:-:S13]  /*8360*/  ISETP.NE.AND P0, PT, R5, RZ, PT ;  /* 0x000000ff0500720c */ /* 0x001fda0003f05270 */
[----:B------:R-:W-:Y:S05]  /*8370*/  @P0 EXIT ;  /* 0x000000000000094d */ /* 0x000fea0003800000 */
[----:B------:R-:W-:Y:S01]  /*8380*/  LOP3.LUT P0, RZ, R7, 0xff, RZ, 0xc0, !PT ;  /* 0x000000ff07ff7812 */ /* 0x000fe2000780c0ff */
[----:B------:R-:W-:Y:S02]  /*8390*/  IMAD.MOV.U32 R5, RZ, RZ, 0x1 ;  /* 0x00000001ff057424 */ /* 0x000fe400078e00ff */
[----:B------:R-:W-:-:S10]  /*83a0*/  IMAD.MOV.U32 R13, RZ, RZ, RZ ;  /* 0x000000ffff0d7224 */ /* 0x000fd400078e00ff */
[----:B------:R-:W-:Y:S05]  /*83b0*/  @!P0 BRA `(.L_x_169) ;  /* 0x0000000c00308947 */ /* 0x000fea0003800000 */
[----:B------:R-:W0:Y:S01]  /*83c0*/  LDC R5, c[0x0][0x28c] ;  /* 0x0000a300ff057b82 */ /* 0x000e220000000800 */
[----:B------:R-:W-:Y:S01]  /*83d0*/  ULDC UR5, c[0x0][0x600] ;  /* 0x0001800000057ab9 */ /* 0x000fe20000000800 */
[----:B------:R-:W-:Y:S01]  /*83e0*/  ULDC UR4, c[0x0][0xc] ;  /* 0x0000030000047ab9 */ /* 0x000fe20000000800 */
[----:B------:R-:W-:Y:S01]  /*83f0*/  UIADD3 UR16, UR5, -0x1, URZ ;  /* 0xffffffff05107890 */ /* 0x000fe2000fffe03f */
[C---:B------:R-:W-:Y:S01]  /*8400*/  LOP3.LUT P3, RZ, R0.reuse, 0x7f, RZ, 0xc0, !PT ;  /* 0x0000007f00ff7812 */ /* 0x040fe2000786c0ff */
[----:B------:R-:W-:Y:S01]  /*8410*/  ULDC UR6, c[0x0][0x658] ;  /* 0x0001960000067ab9 */ /* 0x000fe20000000800 */
[----:B------:R-:W-:Y:S01]  /*8420*/  ULDC UR5, c[0x0][0x10] ;  /* 0x0000040000057ab9 */ /* 0x000fe20000000800 */
[----:B------:R-:W-:Y:S01]  /*8430*/  UMOV UR7, 0xffffffff ;  /* 0xffffffff00077882 */ /* 0x000fe20000000000 */
[----:B------:R-:W-:Y:S01]  /*8440*/  UMOV UR8, 0x1 ;  /* 0x0000000100087882 */ /* 0x000fe20000000000 */
[----:B------:R-:W-:Y:S01]  /*8450*/  UIMAD.WIDE.U32 UR4, UR4, UR5, URZ ;  /* 0x00000005040472a5 */ /* 0x000fe2000f8e003f */
[----:B------:R-:W-:Y:S01]  /*8460*/  LOP3.LUT P0, RZ, R0, 0x1f, RZ, 0xc0, !PT ;  /* 0x0000001f00ff7812 */ /* 0x000fe2000780c0ff */
[----:B------:R-:W-:Y:S01]  /*8470*/  USHF.L.U32 UR7, UR7, UR6, URZ ;  /* 0x0000000607077299 */ /* 0x000fe2000800063f */
[----:B------:R-:W-:Y:S01]  /*8480*/  BSSY B0, `(.L_x_169) ;  /* 0x00000bf000007945 */ /* 0x000fe20003800000 */
[----:B------:R-:W-:Y:S01]  /*8490*/  USHF.L.U32 UR18, UR8, UR6, URZ ;  /* 0x0000000608127299 */ /* 0x000fe2000800063f */
[----:B------:R-:W-:Y:S01]  /*84a0*/  IMAD.MOV.U32 R15, RZ, RZ, 0x1 ;  /* 0x00000001ff0f7424 */ /* 0x000fe200078e00ff */
[----:B------:R-:W-:Y:S01]  /*84b0*/  LOP3.LUT R16, R4, 0x2, RZ, 0xfc, !PT ;  /* 0x0000000204107812 */ /* 0x000fe200078efcff */
[----:B------:R-:W-:Y:S01]  /*84c0*/  ULDC UR6, c[0x0][0x14] ;  /* 0x0000050000067ab9 */ /* 0x000fe20000000800 */
[----:B------:R-:W-:Y:S01]  /*84d0*/  PLOP3.LUT P0, PT, P0, P3, PT, 0x8a, 0x0 ;  /* 0x000000000000781c */ /* 0x000fe20000707172 */
[----:B------:R-:W-:Y:S01]  /*84e0*/  UIMAD.WIDE.U32 UR20, UR4, UR6, URZ ;  /* 0x00000006041472a5 */ /* 0x000fe2000f8e003f */
[----:B------:R-:W-:Y:S01]  /*84f0*/  IMAD.MOV.U32 R13, RZ, RZ, RZ ;  /* 0x000000ffff0d7224 */ /* 0x000fe200078e00ff */
[----:B------:R-:W-:-:S02]  /*8500*/  UIMAD UR13, UR5, UR6, URZ ;  /* 0x00000006050d72a4 */ /* 0x000fc4000f8e023f */
[----:B------:R-:W-:Y:S01]  /*8510*/  ULOP3.LUT UR17, URZ, UR7, URZ, 0x33, !UPT ;  /* 0x000000073f117292 */ /* 0x000fe2000f8e333f */
[----:B0-----:R-:W-:Y:S01]  /*8520*/  VIADD R5, R5, 0x7f ;  /* 0x0000007f05057836 */ /* 0x001fe20000000000 */
[----:B------:R-:W-:Y:S01]  /*8530*/  UIADD3 UR13, UR21, UR13, URZ ;  /* 0x0000000d150d7290 */ /* 0x000fe2000fffe03f */
[----:B------:R-:W-:-:S03]  /*8540*/  ULDC.64 UR22, c[0x0][0x198] ;  /* 0x0000660000167ab9 */ /* 0x000fc60000000a00 */
[----:B------:R-:W-:-:S04]  /*8550*/  SHF.R.S32.HI R8, RZ, 0x1f, R5 ;  /* 0x0000001fff087819 */ /* 0x000fc80000011405 */
[----:B------:R-:W-:Y:S01]  /*8560*/  LEA.HI R8, R8, R5, RZ, 0x7 ;  /* 0x0000000508087211 */ /* 0x000fe200078f38ff */
[----:B------:R-:W-:-:S03]  /*8570*/  IMAD.MOV.U32 R5, RZ, RZ, 0x1 ;  /* 0x00000001ff057424 */ /* 0x000fc600078e00ff */
[----:B------:R-:W-:-:S05]  /*8580*/  SHF.R.S32.HI R12, RZ, 0x7, R8 ;  /* 0x00000007ff0c7819 */ /* 0x000fca0000011408 */
[----:B------:R-:W-:-:S07]  /*8590*/  VIADD R0, R12, 0x1 ;  /* 0x000000010c007836 */ /* 0x000fce0000000000 */
.L_x_181:
[----:B------:R-:W-:-:S03]  /*85a0*/  UMOV UR4, 0xffffffff ;  /* 0xffffffff00047882 */ /* 0x000fc60000000000 */
[----:B------:R-:W-:Y:S05]  /*85b0*/  BRA.DIV UR4, `(.L_x_170) ;  /* 0x00000012040c7947 */ /* 0x000fea000b800000 */
[----:B------:R-:W-:-:S13]  /*85c0*/  ELECT P1, URZ, PT ;  /* 0x00000000003f782f */ /* 0x000fda0003820000 */
.L_x_195:
[----:B------:R-:W0:Y:S01]  /*85d0*/  LDC R7, c[0x0][0x28c] ;  /* 0x0000a300ff077b82 */ /* 0x000e220000000800 */
[----:B------:R-:W-:Y:S01]  /*85e0*/  BSSY B1, `(.L_x_171) ;  /* 0x0000035000017945 */ /* 0x000fe20003800000 */
[----:B0-----:R-:W-:-:S13]  /*85f0*/  ISETP.LT.OR P1, PT, R7, 0x1, !P1 ;  /* 0x000000010700780c */ /* 0x001fda0004f21670 */
[----:B------:R-:W-:Y:S05]  /*8600*/  @P1 BRA `(.L_x_172) ;  /* 0x0000000000c81947 */ /* 0x000fea0003800000 */
[----:B------:R-:W-:Y:S02]  /*8610*/  IMAD.SHL.U32 R14, R14, 0x80, RZ ;  /* 0x000000800e0e7824 */ /* 0x000fe400078e00ff */
[----:B------:R-:W-:Y:S02]  /*8620*/  IMAD.SHL.U32 R17, R11, 0x80, RZ ;  /* 0x000000800b117824 */ /* 0x000fe400078e00ff */
[----:B------:R-:W-:Y:S02]  /*8630*/  IMAD.MOV.U32 R20, RZ, RZ, RZ ;  /* 0x000000ffff147224 */ /* 0x000fe400078e00ff */
[----:B------:R-:W-:Y:S02]  /*8640*/  IMAD.MOV.U32 R7, RZ, RZ, R0 ;  /* 0x000000ffff077224 */ /* 0x000fe400078e0000 */
[----:B------:R-:W-:Y:S02]  /*8650*/  IMAD.MOV.U32 R8, RZ, RZ, R5 ;  /* 0x000000ffff087224 */ /* 0x000fe400078e0005 */
[----:B------:R-:W-:-:S07]  /*8660*/  IMAD.MOV.U32 R9, RZ, RZ, R13 ;  /* 0x000000ffff097224 */ /* 0x000fce00078e000d */
.L_x_176:
[----:B------:R-:W0:Y:S01]  /*8670*/  S2R R11, SR_CgaCtaId ;  /* 0x00000000000b7919 */ /* 0x000e220000008800 */
[----:B------:R-:W-:-:S04]  /*8680*/  MOV R10, 0x400 ;  /* 0x00000400000a7802 */ /* 0x000fc80000000f00 */
[----:B0-----:R-:W-:Y:S02]  /*8690*/  LEA R18, R11, R10, 0x18 ;  /* 0x0000000a0b127211 */ /* 0x001fe400078ec0ff */
[----:B------:R-:W-:Y:S01]  /*86a0*/  SHF.L.U32 R10, R8, 0x1f, RZ ;  /* 0x0000001f080a7819 */ /* 0x000fe200000006ff */
[----:B------:R-:W0:Y:S02]  /*86b0*/  @!P3 LDC R11, c[0x0][0x500] ;  /* 0x00014000ff0bbb82 */ /* 0x000e240000000800 */
[----:B------:R-:W-:-:S04]  /*86c0*/  IMAD R19, R9, 0x8, R18 ;  /* 0x0000000809137824 */ /* 0x000fc800078e0212 */
[----:B------:R-:W1:Y:S02]  /*86d0*/  SYNCS.PHASECHK.TRANS64.TRYWAIT P1, [R19+URZ+0x38], R10 ;  /* 0x0000380a130075a7 */ /* 0x000e64000802017f */
[----:B-1----:R-:W-:Y:S05]  /*86e0*/  @!P1 BRA `(.L_x_173) ;  /* 0x0000000c00e09947 */ /* 0x002fea0003800000 */
.L_x_196:
[----:B-1----:R-:W-:Y:S01]  /*86f0*/  PRMT R10, R16, 0x9910, RZ ;  /* 0x00009910100a7816 */ /* 0x002fe200000000ff */
[----:B0-----:R0:W-:Y:S03]  /*8700*/  @!P3 SYNCS.ARRIVE.TRANS64 RZ, [R19+URZ], R11 ;  /* 0x0000000b13ffb9a7 */ /* 0x0011e6000800003f */
[----:B------:R-:W-:-:S13]  /*8710*/  ISETP.NE.AND P1, PT, R10, 0x2, PT ;  /* 0x000000020a00780c */ /* 0x000fda0003f25270 */
[----:B0-----:R-:W-:Y:S05]  /*8720*/  @P1 BRA `(.L_x_174) ;  /* 0x0000000000041947 */ /* 0x001fea0003800000 */
[----:B------:R-:W-:Y:S01]  /*8730*/  BPT.TRAP 0x1 ;  /* 0x000000040000795c */ /* 0x000fe20000300000 */
.L_x_174:
[----:B------:R-:W-:Y:S05]  /*8740*/  @P0 BRA `(.L_x_175) ;  /* 0x0000000000040947 */ /* 0x000fea0003800000 */
[----:B------:R-:W-:Y:S01]  /*8750*/  BPT.TRAP 0x1 ;  /* 0x000000040000795c */ /* 0x000fe20000300000 */
.L_x_175:
[----:B------:R-:W-:Y:S01]  /*8760*/  IMAD R18, R9, 0x4000, R18 ;  /* 0x0000400009127824 */ /* 0x000fe200078e0212 */
[----:B------:R-:W-:Y:S01]  /*8770*/  R2UR UR9, R19 ;  /* 0x00000000130972ca */ /* 0x000fe200000e0000 */
[----:B------:R-:W-:Y:S01]  /*8780*/  VIADD R7, R7, 0xffffffff ;  /* 0xffffffff07077836 */ /* 0x000fe20000000000 */
[----:B------:R-:W-:Y:S01]  /*8790*/  UIADD3 UR4, UP0, UR22, 0xf0, URZ ;  /* 0x000000f016047890 */ /* 0x000fe2000ff1e03f */
[----:B------:R-:W-:Y:S01]  /*87a0*/  R2UR UR11, R17 ;  /* 0x00000000110b72ca */ /* 0x000fe200000e0000 */
[----:B------:R-:W-:Y:S01]  /*87b0*/  UIADD3 UR24, UP1, UR22, 0x1f0, URZ ;  /* 0x000001f016187890 */ /* 0x000fe2000ff3e03f */
[----:B------:R-:W-:Y:S01]  /*87c0*/  R2UR UR8, R18 ;  /* 0x00000000120872ca */ /* 0x000fe200000e0000 */
[----:B------:R-:W-:Y:S01]  /*87d0*/  UIADD3.X UR5, URZ, UR23, URZ, UP0, !UPT ;  /* 0x000000173f057290 */ /* 0x000fe200087fe43f */
[----:B------:R-:W-:Y:S01]  /*87e0*/  R2UR UR10, R20 ;  /* 0x00000000140a72ca */ /* 0x000fe200000e0000 */
[----:B------:R-:W-:Y:S01]  /*87f0*/  VIADD R9, R9, 0x1 ;  /* 0x0000000109097836 */ /* 0x000fe20000000000 */
[----:B------:R-:W-:Y:S01]  /*8800*/  R2UR UR12, R6 ;  /* 0x00000000060c72ca */ /* 0x000fe200000e0000 */
[----:B------:R-:W-:Y:S01]  /*8810*/  UIADD3.X UR25, URZ, UR23, URZ, UP1, !UPT ;  /* 0x000000173f197290 */ /* 0x000fe20008ffe43f */
[----:B------:R-:W-:Y:S01]  /*8820*/  R2UR UR19, R14 ;  /* 0x000000000e1372ca */ /* 0x000fe200000e0000 */
[----:B------:R-:W-:Y:S01]  /*8830*/  UMOV UR6, 0x0 ;  /* 0x0000000000067882 */ /* 0x000fe20000000000 */
[----:B------:R-:W-:Y:S01]  /*8840*/  ISETP.GT.AND P4, PT, R7, 0x1, PT ;  /* 0x000000010700780c */ /* 0x000fe20003f84270 */
[----:B------:R-:W-:Y:S01]  /*8850*/  UMOV UR7, 0x10000000 ;  /* 0x1000000000077882 */ /* 0x000fe20000000000 */
[----:B------:R-:W-:Y:S01]  /*8860*/  ISETP.NE.AND P1, PT, R9, 0x7, PT ;  /* 0x000000070900780c */ /* 0x000fe20003f25270 */
[----:B------:R-:W-:-:S02]  /*8870*/  VIADD R20, R20, 0x80 ;  /* 0x0000008014147836 */ /* 0x000fc40000000000 */
[----:B------:R-:W-:Y:S01]  /*8880*/  UIADD3 UR14, UR8, 0x180, URZ ;  /* 0x00000180080e7890 */ /* 0x000fe2000fffe03f */
[----:B------:R-:W-:Y:S01]  /*8890*/  SEL R11, RZ, 0x1, P1 ;  /* 0x00000001ff0b7807 */ /* 0x000fe20000800000 */
[----:B------:R-:W-:Y:S01]  /*88a0*/  UIADD3 UR15, UR8, 0x1c180, URZ ;  /* 0x0001c180080f7890 */ /* 0x000fe2000fffe03f */
[----:B------:R-:W-:Y:S02]  /*88b0*/  SEL R9, R9, RZ, P1 ;  /* 0x000000ff09097207 */ /* 0x000fe40000800000 */
[----:B------:R-:W-:Y:S02]  /*88c0*/  LOP3.LUT R8, R8, R11, RZ, 0x3c, !PT ;  /* 0x0000000b08087212 */ /* 0x000fe400078e3cff */
[----:B------:R-:W-:Y:S02]  /*88d0*/  UMOV UR8, UR14 ;  /* 0x0000000e00087c82 */ /* 0x000fe40008000000 */
[----:B------:R0:W-:Y:S02]  /*88e0*/  UTMALDG.3D [UR8], [UR4], desc[UR6] ;  /* 0x00000608040075b4 */ /* 0x0001e40008011000 */
[----:B0-----:R-:W-:Y:S01]  /*88f0*/  UMOV UR8, UR15 ;  /* 0x0000000f00087c82 */ /* 0x001fe20008000000 */
[----:B------:R-:W-:-:S02]  /*8900*/  UMOV UR11, UR19 ;  /* 0x00000013000b7c82 */ /* 0x000fc40008000000 */
[----:B------:R0:W-:Y:S02]  /*8910*/  UTMALDG.3D [UR8], [UR24], desc[UR6] ;  /* 0x00000608180075b4 */ /* 0x0001e40008011000 */
[----:B0-----:R-:W-:Y:S05]  /*8920*/  @P4 BRA `(.L_x_176) ;  /* 0xfffffffc00504947 */ /* 0x001fea000383ffff */
.L_x_172:
[----:B------:R-:W-:Y:S05]  /*8930*/  BSYNC B1 ;  /* 0x0000000000017941 */ /* 0x000fea0003800000 */
.L_x_171:
[----:B------:R-:W-:Y:S01]  /*8940*/  LOP3.LUT P5, RZ, R15, 0xff, RZ, 0xc0, !PT ;  /* 0x000000ff0fff7812 */ /* 0x000fe200078ac0ff */
[C---:B------:R-:W-:Y:S01]  /*8950*/  IMAD.IADD R13, R12.reuse, 0x1, R13 ;  /* 0x000000010c0d7824 */ /* 0x040fe200078e020d */
[----:B------:R-:W-:Y:S01]  /*8960*/  ULDC.64 UR4, c[0x0][0x650] ;  /* 0x0001940000047ab9 */ /* 0x000fe20000000a00 */
[C---:B------:R-:W-:Y:S01]  /*8970*/  ISETP.GE.U32.AND P4, PT, R12.reuse, 0x7, PT ;  /* 0x000000070c00780c */ /* 0x040fe20003f86070 */
[----:B------:R-:W-:Y:S01]  /*8980*/  BSSY B1, `(.L_x_177) ;  /* 0x000006c000017945 */ /* 0x000fe20003800000 */
[C---:B------:R-:W-:Y:S01]  /*8990*/  IMAD.WIDE.U32 R6, R13.reuse, 0x24924925, RZ ;  /* 0x249249250d067825 */ /* 0x040fe200078e00ff */
[----:B------:R-:W-:Y:S02]  /*89a0*/  ISETP.GT.U32.AND P1, PT, R13, 0x6, PT ;  /* 0x000000060d00780c */ /* 0x000fe40003f24070 */
[----:B------:R-:W-:Y:S01]  /*89b0*/  PRMT R15, RZ, 0x7610, R15 ;  /* 0x00007610ff0f7816 */ /* 0x000fe2000000000f */
[----:B------:R-:W-:Y:S01]  /*89c0*/  IMAD.MOV.U32 R11, RZ, RZ, -0x1 ;  /* 0xffffffffff0b7424 */ /* 0x000fe200078e00ff */
[----:B------:R-:W-:Y:S01]  /*89d0*/  ISETP.LT.U32.AND P1, PT, R12, 0x7, P1 ;  /* 0x000000070c00780c */ /* 0x000fe20000f21070 */
[----:B------:R-:W-:-:S02]  /*89e0*/  IMAD.MOV.U32 R14, RZ, RZ, -0x1 ;  /* 0xffffffffff0e7424 */ /* 0x000fc400078e00ff */
[----:B------:R-:W0:Y:S01]  /*89f0*/  @P5 S2R R9, SR_CgaCtaId ;  /* 0x0000000000095919 */ /* 0x000e220000008800 */
[----:B------:R-:W-:Y:S02]  /*8a00*/  SEL R6, RZ, 0x1, !P1 ;  /* 0x00000001ff067807 */ /* 0x000fe40004800000 */
[----:B------:R-:W-:Y:S02]  /*8a10*/  IADD3 R2, P1, R2, UR20, RZ ;  /* 0x0000001402027c10 */ /* 0x000fe4000ff3e0ff */
[----:B------:R-:W-:Y:S02]  /*8a20*/  @P5 MOV R8, 0x400 ;  /* 0x0000040000085802 */ /* 0x000fe40000000f00 */
[----:B------:R-:W-:Y:S02]  /*8a30*/  IADD3.X R3, R3, UR13, RZ, P1, !PT ;  /* 0x0000000d03037c10 */ /* 0x000fe40008ffe4ff */
[----:B------:R-:W-:Y:S02]  /*8a40*/  ISETP.GE.U32.AND P1, PT, R2, UR4, PT ;  /* 0x0000000402007c0c */ /* 0x000fe4000bf26070 */
[----:B------:R-:W-:-:S02]  /*8a50*/  LOP3.LUT R5, R5, R6, RZ, 0x3c, !PT ;  /* 0x0000000605057212 */ /* 0x000fc400078e3cff */
[----:B------:R-:W-:Y:S02]  /*8a60*/  ISETP.GE.U32.AND.EX P1, PT, R3, UR5, PT, P1 ;  /* 0x0000000503007c0c */ /* 0x000fe4000bf26110 */
[----:B0-----:R-:W-:Y:S01]  /*8a70*/  @P5 LEA R8, R9, R8, 0x18 ;  /* 0x0000000809085211 */ /* 0x001fe200078ec0ff */
[----:B------:R-:W-:-:S03]  /*8a80*/  IMAD.IADD R9, R13, 0x1, -R7 ;  /* 0x000000010d097824 */ /* 0x000fc600078e0a07 */
[----:B------:R0:W-:Y:S02]  /*8a90*/  @P5 SYNCS.ARRIVE.TRANS64.A1T0 RZ, [R8+URZ+0x88], RZ ;  /* 0x000088ff08ff59a7 */ /* 0x0001e4000810003f */
[----:B------:R-:W-:Y:S02]  /*8aa0*/  LEA.HI R9, R9, R7, RZ, 0x1f ;  /* 0x0000000709097211 */ /* 0x000fe400078ff8ff */
[----:B------:R-:W-:Y:S02]  /*8ab0*/  PRMT R7, RZ, 0x7610, R7 ;  /* 0x00007610ff077816 */ /* 0x000fe40000000007 */
[----:B------:R-:W-:-:S04]  /*8ac0*/  SHF.R.U32.HI R6, RZ, 0x2, R9 ;  /* 0x00000002ff067819 */ /* 0x000fc80000011609 */
[----:B------:R-:W-:Y:S01]  /*8ad0*/  @P4 LOP3.LUT R5, R5, 0x1, R6, 0x78, !PT ;  /* 0x0000000105054812 */ /* 0x000fe200078e7806 */
[----:B------:R-:W-:Y:S02]  /*8ae0*/  IMAD R13, R6, -0x7, R13 ;  /* 0xfffffff9060d7824 */ /* 0x000fe400078e020d */
[----:B------:R-:W-:Y:S01]  /*8af0*/  IMAD.MOV.U32 R6, RZ, RZ, -0x1 ;  /* 0xffffffffff067424 */ /* 0x000fe200078e00ff */
[----:B0-----:R-:W-:Y:S06]  /*8b00*/  @P1 BRA `(.L_x_178) ;  /* 0x00000004004c1947 */ /* 0x001fec0003800000 */
[----:B------:R-:W-:Y:S01]  /*8b10*/  ULDC.64 UR4, c[0x0][0x628] ;  /* 0x00018a0000047ab9 */ /* 0x000fe20000000a00 */
[----:B------:R-:W0:Y:S01]  /*8b20*/  S2R R17, SR_CTAID.X ;  /* 0x0000000000117919 */ /* 0x000e220000002500 */
[----:B------:R-:W-:Y:S01]  /*8b30*/  ISETP.NE.U32.AND P1, PT, RZ, UR4, PT ;  /* 0x00000004ff007c0c */ /* 0x000fe2000bf25070 */
[----:B------:R-:W-:Y:S01]  /*8b40*/  ULDC UR7, c[0x0][0x630] ;  /* 0x00018c0000077ab9 */ /* 0x000fe20000000800 */
[----:B------:R-:W-:Y:S01]  /*8b50*/  IMAD.MOV.U32 R6, RZ, RZ, R2 ;  /* 0x000000ffff067224 */ /* 0x000fe200078e0002 */
[----:B------:R-:W1:Y:S01]  /*8b60*/  S2R R14, SR_CTAID.Y ;  /* 0x00000000000e7919 */ /* 0x000e620000002600 */
[----:B------:R-:W-:Y:S01]  /*8b70*/  ISETP.NE.AND.EX P1, PT, RZ, UR5, PT, P1 ;  /* 0x00000005ff007c0c */ /* 0x000fe2000bf25310 */
[----:B------:R-:W-:-:S12]  /*8b80*/  IMAD.MOV.U32 R7, RZ, RZ, R3 ;  /* 0x000000ffff077224 */ /* 0x000fd800078e0003 */
[----:B------:R-:W-:Y:S05]  /*8b90*/  @!P1 BRA `(.L_x_179) ;  /* 0x0000000000289947 */ /* 0x000fea0003800000 */
[----:B------:R-:W-:Y:S02]  /*8ba0*/  ULDC UR6, c[0x0][0x634] ;  /* 0x00018d0000067ab9 */ /* 0x000fe40000000800 */
[----:B------:R-:W-:-:S05]  /*8bb0*/  IADD3 R11, P1, R2, UR6, RZ ;  /* 0x00000006020b7c10 */ /* 0x000fca000ff3e0ff */
[----:B------:R-:W-:-:S04]  /*8bc0*/  IMAD.X R19, RZ, RZ, R3, P1 ;  /* 0x000000ffff137224 */ /* 0x000fc800008e0603 */
[----:B------:R-:W-:-:S04]  /*8bd0*/  IMAD.WIDE.U32 R8, R19, UR4, RZ ;  /* 0x0000000413087c25 */ /* 0x000fc8000f8e00ff */
[----:B------:R-:W-:-:S04]  /*8be0*/  IMAD.WIDE.U32 R8, P1, R11, UR5, R8 ;  /* 0x000000050b087c25 */ /* 0x000fc8000f820008 */
[----:B------:R-:W-:-:S04]  /*8bf0*/  IMAD.WIDE.U32 R10, R11, UR4, RZ ;  /* 0x000000040b0a7c25 */ /* 0x000fc8000f8e00ff */
[----:B------:R-:W-:Y:S01]  /*8c00*/  IMAD.X R7, RZ, RZ, RZ, P1 ;  /* 0x000000ffff077224 */ /* 0x000fe200008e06ff */
[----:B------:R-:W-:Y:S01]  /*8c10*/  IADD3 RZ, P1, R11, R8, RZ ;  /* 0x000000080bff7210 */ /* 0x000fe20007f3e0ff */
[----:B------:R-:W-:-:S04]  /*8c20*/  IMAD.MOV.U32 R6, RZ, RZ, R9 ;  /* 0x000000ffff067224 */ /* 0x000fc800078e0009 */
[----:B------:R-:W-:-:S08]  /*8c30*/  IMAD.WIDE.U32.X R6, R19, UR5, R6, P1 ;  /* 0x0000000513067c25 */ /* 0x000fd000088e0406 */
.L_x_179:
[--C-:B------:R-:W-:Y:S01]  /*8c40*/  SHF.R.U64 R10, R6, UR7, R7.reuse ;  /* 0x00000007060a7c19 */ /* 0x100fe20008001207 */
[----:B------:R-:W-:Y:S01]  /*8c50*/  ULDC.64 UR4, c[0x0][0x620] ;  /* 0x0001880000047ab9 */ /* 0x000fe20000000a00 */
[----:B------:R-:W-:Y:S01]  /*8c60*/  SHF.R.U32.HI R6, RZ, UR7, R7 ;  /* 0x00000007ff067c19 */ /* 0x000fe20008011607 */
[----:B------:R-:W2:Y:S01]  /*8c70*/  LDC R22, c[0x0][0x144] ;  /* 0x00005100ff167b82 */ /* 0x000ea20000000800 */
[----:B------:R-:W-:Y:S01]  /*8c80*/  IADD3 R9, P1, RZ, -R10, RZ ;  /* 0x8000000aff097210 */ /* 0x000fe20007f3e0ff */
[----:B------:R-:W-:Y:S01]  /*8c90*/  ULDC.64 UR8, c[0x0][0x640] ;  /* 0x0001900000087ab9 */ /* 0x000fe20000000a00 */
[----:B0-----:R-:W-:Y:S01]  /*8ca0*/  I2FP.F32.U32 R11, R17 ;  /* 0x00000011000b7245 */ /* 0x001fe20000201000 */
[----:B------:R-:W-:Y:S02]  /*8cb0*/  ULDC UR6, c[0x0][0x608] ;  /* 0x0001820000067ab9 */ /* 0x000fe40000000800 */
[----:B------:R-:W-:Y:S01]  /*8cc0*/  IMAD.X R6, RZ, RZ, ~R6, P1 ;  /* 0x000000ffff067224 */ /* 0x000fe200008e0e06 */
[----:B------:R-:W-:Y:S01]  /*8cd0*/  ISETP.NE.U32.AND P1, PT, RZ, UR8, PT ;  /* 0x00000008ff007c0c */ /* 0x000fe2000bf25070 */
[----:B------:R-:W0:Y:S02]  /*8ce0*/  LDC R19, c[0x0][0x148] ;  /* 0x00005200ff137b82 */ /* 0x000e240000000800 */
[----:B------:R-:W-:Y:S01]  /*8cf0*/  IMAD R8, R6, UR4, RZ ;  /* 0x0000000406087c24 */ /* 0x000fe2000f8e02ff */
[----:B------:R-:W-:Y:S01]  /*8d00*/  ISETP.NE.AND.EX P1, PT, RZ, UR9, PT, P1 ;  /* 0x00000009ff007c0c */ /* 0x000fe2000bf25310 */
[----:B------:R-:W-:Y:S01]  /*8d10*/  IMAD.WIDE.U32 R6, R9, UR4, R2 ;  /* 0x0000000409067c25 */ /* 0x000fe2000f8e0002 */
[----:B------:R-:W-:-:S03]  /*8d20*/  ULDC UR4, c[0x0][0x150] ;  /* 0x0000540000047ab9 */ /* 0x000fc60000000800 */
[----:B------:R-:W-:Y:S02]  /*8d30*/  IMAD R9, R9, UR5, R8 ;  /* 0x0000000509097c24 */ /* 0x000fe4000f8e0208 */
[----:B------:R-:W-:Y:S01]  /*8d40*/  FMUL R8, R11, UR4 ;  /* 0x000000040b087c20 */ /* 0x000fe20008400000 */
[----:B------:R-:W-:Y:S01]  /*8d50*/  ULDC UR4, c[0x0][0x618] ;  /* 0x0001860000047ab9 */ /* 0x000fe20000000800 */
[----:B------:R-:W-:Y:S01]  /*8d60*/  ULDC UR5, c[0x0][0x154] ;  /* 0x0000550000057ab9 */ /* 0x000fe20000000800 */
[----:B------:R-:W-:-:S03]  /*8d70*/  IMAD.IADD R7, R7, 0x1, R9 ;  /* 0x0000000107077824 */ /* 0x000fc600078e0209 */
[----:B------:R-:W3:Y:S02]  /*8d80*/  F2I.U32.TRUNC.NTZ R8, R8 ;  /* 0x0000000800087305 */ /* 0x000ee4000020f000 */
[----:B------:R-:W-:Y:S02]  /*8d90*/  SHF.R.U64 R11, R6, UR4, R7 ;  /* 0x00000004060b7c19 */ /* 0x000fe40008001207 */
[----:B-1----:R-:W-:-:S05]  /*8da0*/  I2FP.F32.U32 R6, R14 ;  /* 0x0000000e00067245 */ /* 0x002fca0000201000 */
[----:B------:R-:W-:Y:S01]  /*8db0*/  FMUL R21, R6, UR5 ;  /* 0x0000000506157c20 */ /* 0x000fe20008400000 */
[----:B------:R-:W-:Y:S01]  /*8dc0*/  SHF.R.U32.HI R6, RZ, UR4, R7 ;  /* 0x00000004ff067c19 */ /* 0x000fe20008011607 */
[----:B------:R-:W-:-:S03]  /*8dd0*/  ULDC UR4, c[0x0][0x658] ;  /* 0x0001960000047ab9 */ /* 0x000fc60000000800 */
[--C-:B------:R-:W-:Y:S01]  /*8de0*/  SHF.R.U64 R20, R11, UR6, R6.reuse ;  /* 0x000000060b147c19 */ /* 0x100fe20008001206 */
[----:B------:R-:W1:Y:S01]  /*8df0*/  F2I.U32.TRUNC.NTZ R21, R21 ;  /* 0x0000001500157305 */ /* 0x000e62000020f000 */
[----:B------:R-:W-:Y:S01]  /*8e00*/  SHF.R.U32.HI R7, RZ, UR6, R6 ;  /* 0x00000006ff077c19 */ /* 0x000fe20008011606 */
[----:B---3--:R-:W-:-:S03]  /*8e10*/  IMAD.MOV R8, RZ, RZ, -R8 ;  /* 0x000000ffff087224 */ /* 0x008fc600078e0a08 */
[----:B------:R-:W-:Y:S01]  /*8e20*/  SHF.R.U64 R18, R20, UR4, R7 ;  /* 0x0000000414127c19 */ /* 0x000fe20008001207 */
[----:B--2---:R-:W-:Y:S01]  /*8e30*/  IMAD R17, R22, R8, R17 ;  /* 0x0000000816117224 */ /* 0x004fe200078e0211 */
[----:B------:R-:W-:-:S03]  /*8e40*/  SHF.R.U32.HI R23, RZ, UR4, R7 ;  /* 0x00000004ff177c19 */ /* 0x000fc60008011607 */
[----:B------:R-:W-:Y:S02]  /*8e50*/  IMAD.MOV.U32 R6, RZ, RZ, R18 ;  /* 0x000000ffff067224 */ /* 0x000fe400078e0012 */
[----:B------:R-:W-:Y:S01]  /*8e60*/  IMAD.MOV.U32 R7, RZ, RZ, R23 ;  /* 0x000000ffff077224 */ /* 0x000fe200078e0017 */
[----:B-1----:R-:W-:Y:S06]  /*8e70*/  @!P1 BRA `(.L_x_180) ;  /* 0x0000000000289947 */ /* 0x002fec0003800000 */
[----:B------:R-:W-:Y:S02]  /*8e80*/  ULDC UR4, c[0x0][0x64c] ;  /* 0x0001930000047ab9 */ /* 0x000fe40000000800 */
[----:B------:R-:W-:-:S05]  /*8e90*/  IADD3 R7, P1, R18, UR4, RZ ;  /* 0x0000000412077c10 */ /* 0x000fca000ff3e0ff */
[----:B------:R-:W-:-:S04]  /*8ea0*/  IMAD.X R23, RZ, RZ, R23, P1 ;  /* 0x000000ffff177224 */ /* 0x000fc800008e0617 */
[----:B------:R-:W-:-:S04]  /*8eb0*/  IMAD.WIDE.U32 R8, R23, UR8, RZ ;  /* 0x0000000817087c25 */ /* 0x000fc8000f8e00ff */
[----:B------:R-:W-:-:S04]  /*8ec0*/  IMAD.WIDE.U32 R8, P1, R7, UR9, R8 ;  /* 0x0000000907087c25 */ /* 0x000fc8000f820008 */
[----:B------:R-:W-:-:S04]  /*8ed0*/  IMAD.WIDE.U32 R6, R7, UR8, RZ ;  /* 0x0000000807067c25 */ /* 0x000fc8000f8e00ff */
[----:B------:R-:W-:Y:S01]  /*8ee0*/  IMAD.MOV.U32 R6, RZ, RZ, R9 ;  /* 0x000000ffff067224 */ /* 0x000fe200078e0009 */
[----:B------:R-:W-:Y:S01]  /*8ef0*/  IADD3 RZ, P4, R7, R8, RZ ;  /* 0x0000000807ff7210 */ /* 0x000fe20007f9e0ff */
[----:B------:R-:W-:-:S04]  /*8f00*/  IMAD.X R7, RZ, RZ, RZ, P1 ;  /* 0x000000ffff077224 */ /* 0x000fc800008e06ff */
[----:B------:R-:W-:-:S08]  /*8f10*/  IMAD.WIDE.U32.X R6, R23, UR9, R6, P4 ;  /* 0x0000000917067c25 */ /* 0x000fd0000a0e0406 */
.L_x_180:
[----:B------:R-:W-:Y:S01]  /*8f20*/  ULDC UR4, c[0x0][0x648] ;  /* 0x0001920000047ab9 */ /* 0x000fe20000000800 */
[----:B------:R-:W-:Y:S01]  /*8f30*/  LOP3.LUT R20, R20, UR17, RZ, 0xc0, !PT ;  /* 0x0000001114147c12 */ /* 0x000fe2000f8ec0ff */
[----:B------:R-:W-:Y:S01]  /*8f40*/  IMAD.MOV R21, RZ, RZ, -R21 ;  /* 0x000000ffff157224 */ /* 0x000fe200078e0a15 */
[----:B------:R-:W-:Y:S01]  /*8f50*/  SHF.R.U64 R7, R6, UR4, R7 ;  /* 0x0000000406077c19 */ /* 0x000fe20008001207 */
[----:B------:R-:W-:Y:S01]  /*8f60*/  ULDC UR4, c[0x0][0x638] ;  /* 0x00018e0000047ab9 */ /* 0x000fe20000000800 */
[----:B------:R-:W-:Y:S01]  /*8f70*/  LOP3.LUT R11, R11, UR16, RZ, 0xc0, !PT ;  /* 0x000000100b0b7c12 */ /* 0x000fe2000f8ec0ff */
[----:B0-----:R-:W-:Y:S01]  /*8f80*/  @P2 IMAD R17, R19, R21, R14 ;  /* 0x0000001513112224 */ /* 0x001fe200078e020e */
[----:B------:R-:W-:Y:S01]  /*8f90*/  ULDC UR5, c[0x0][0x610] ;  /* 0x0001840000057ab9 */ /* 0x000fe20000000800 */
[----:B------:R-:W-:Y:S02]  /*8fa0*/  IMAD.MOV R9, RZ, RZ, -R7 ;  /* 0x000000ffff097224 */ /* 0x000fe400078e0a07 */
[----:B------:R-:W-:-:S02]  /*8fb0*/  IMAD R20, R7, UR18, R20 ;  /* 0x0000001207147c24 */ /* 0x000fc4000f8e0214 */
[----:B------:R-:W-:Y:S01]  /*8fc0*/  IMAD R18, R9, UR4, R18 ;  /* 0x0000000409127c24 */ /* 0x000fe2000f8e0212 */
[----:B------:R-:W-:Y:S01]  /*8fd0*/  ULDC UR4, c[0x0][0x600] ;  /* 0x0001800000047ab9 */ /* 0x000fe20000000800 */
[----:B------:R-:W-:Y:S02]  /*8fe0*/  IMAD R17, R20, UR5, R17 ;  /* 0x0000000514117c24 */ /* 0x000fe4000f8e0211 */
[----:B------:R-:W-:Y:S02]  /*8ff0*/  IMAD R18, R18, UR4, R11 ;  /* 0x0000000412127c24 */ /* 0x000fe4000f8e020b */
[----:B------:R-:W-:Y:S02]  /*9000*/  IMAD.MOV.U32 R7, RZ, RZ, 0x1 ;  /* 0x00000001ff077424 */ /* 0x000fe400078e00ff */
[----:B------:R-:W-:Y:S01]  /*9010*/  IMAD.MOV.U32 R6, RZ, RZ, R10 ;  /* 0x000000ffff067224 */ /* 0x000fe200078e000a */
[----:B------:R-:W-:Y:S02]  /*9020*/  SEL R14, R18, R17, !P2 ;  /* 0x00000011120e7207 */ /* 0x000fe40005000000 */
[----:B------:R-:W-:-:S07]  /*9030*/  SEL R11, R17, R18, !P2 ;  /* 0x00000012110b7207 */ /* 0x000fce0005000000 */
.L_x_178:
[----:B------:R-:W-:Y:S05]  /*9040*/  BSYNC B1 ;  /* 0x0000000000017941 */ /* 0x000fea0003800000 */
.L_x_177:
[----:B------:R-:W-:-:S13]  /*9050*/  LOP3.LUT P1, RZ, R7, 0xff, RZ, 0xc0, !PT ;  /* 0x000000ff07ff7812 */ /* 0x000fda000782c0ff */
[----:B------:R-:W-:Y:S05]  /*9060*/  @P1 BRA `(.L_x_181) ;  /* 0xfffffff4004c1947 */ /* 0x000fea000383ffff */
[----:B------:R-:W-:Y:S05]  /*9070*/  BSYNC B0 ;  /* 0x0000000000007941 */ /* 0x000fea0003800000 */
.L_x_169:
[----:B------:R-:W-:-:S03]  /*9080*/  UMOV UR4, 0xffffffff ;  /* 0xffffffff00047882 */ /* 0x000fc60000000000 */
[----:B------:R-:W-:Y:S05]  /*9090*/  BRA.DIV UR4, `(.L_x_182) ;  /* 0x0000000604887947 */ /* 0x000fea000b800000 */
[----:B------:R-:W-:-:S13]  /*90a0*/  ELECT P0, URZ, PT ;  /* 0x00000000003f782f */ /* 0x000fda0003800000 */
.L_x_199:
[----:B------:R-:W-:Y:S04]  /*90b0*/  BSSY B0, `(.L_x_183) ;  /* 0x0000046000007945 */ /* 0x000fe80003800000 */
[----:B------:R-:W-:Y:S05]  /*90c0*/  @!P0 BRA `(.L_x_184) ;  /* 0x0000000400108947 */ /* 0x000fea0003800000 */
[----:B------:R-:W-:-:S04]  /*90d0*/  LOP3.LUT R4, R4, 0x2, RZ, 0xfc, !PT ;  /* 0x0000000204047812 */ /* 0x000fc800078efcff */
[----:B------:R-:W-:-:S13]  /*90e0*/  ISETP.NE.AND P0, PT, R4, 0x3, PT ;  /* 0x000000030400780c */ /* 0x000fda0003f05270 */
[----:B------:R-:W-:Y:S05]  /*90f0*/  @!P0 BRA `(.L_x_185) ;  /* 0x0000000000048947 */ /* 0x000fea0003800000 */
[----:B------:R-:W-:Y:S01]  /*9100*/  BPT.TRAP 0x1 ;  /* 0x000000040000795c */ /* 0x000fe20000300000 */
.L_x_185:
[----:B------:R-:W0:Y:S01]  /*9110*/  S2R R3, SR_CgaCtaId ;  /* 0x0000000000037919 */ /* 0x000e220000008800 */
[----:B------:R-:W-:-:S04]  /*9120*/  MOV R0, 0x400 ;  /* 0x0000040000007802 */ /* 0x000fc80000000f00 */
[----:B0-----:R-:W-:Y:S02]  /*9130*/  LEA R0, R3, R0, 0x18 ;  /* 0x0000000003007211 */ /* 0x001fe400078ec0ff */
[----:B------:R-:W-:-:S03]  /*9140*/  SHF.L.U32 R3, R5, 0x1f, RZ ;  /* 0x0000001f05037819 */ /* 0x000fc600000006ff */
[----:B------:R-:W-:-:S04]  /*9150*/  VIADD R0, R0, 0x38 ;  /* 0x0000003800007836 */ /* 0x000fc80000000000 */
[C---:B------:R-:W-:Y:S02]  /*9160*/  IMAD R6, R13.reuse, 0x8, R0 ;  /* 0x000000080d067824 */ /* 0x040fe400078e0200 */
[----:B------:R-:W-:Y:S02]  /*9170*/  VIADD R13, R13, 0x1 ;  /* 0x000000010d0d7836 */ /* 0x000fe40000000000 */
[----:B------:R-:W0:Y:S03]  /*9180*/  SYNCS.PHASECHK.TRANS64.TRYWAIT P0, [R6+URZ], R3 ;  /* 0x00000003060075a7 */ /* 0x000e26000800017f */
[----:B------:R-:W-:-:S04]  /*9190*/  ISETP.NE.AND P1, PT, R13, 0x7, PT ;  /* 0x000000070d00780c */ /* 0x000fc80003f25270 */
[----:B------:R-:W-:Y:S02]  /*91a0*/  SEL R2, RZ, 0x1, P1 ;  /* 0x00000001ff027807 */ /* 0x000fe40000800000 */
[----:B------:R-:W-:Y:S02]  /*91b0*/  SEL R13, R13, RZ, P1 ;  /* 0x000000ff0d0d7207 */ /* 0x000fe40000800000 */
[----:B------:R-:W-:-:S03]  /*91c0*/  LOP3.LUT R8, R5, R2, RZ, 0x3c, !PT ;  /* 0x0000000205087212 */ /* 0x000fc600078e3cff */
[----:B------:R-:W-:Y:S01]  /*91d0*/  IMAD R7, R13, 0x8, R0 ;  /* 0x000000080d077824 */ /* 0x000fe200078e0200 */
[----:B------:R-:W-:Y:S01]  /*91e0*/  SHF.L.U32 R4, R8, 0x1f, RZ ;  /* 0x0000001f08047819 */ /* 0x000fe200000006ff */
[----:B0-----:R-:W-:Y:S06]  /*91f0*/  @!P0 BRA `(.L_x_186) ;  /* 0x0000000400548947 */ /* 0x001fec0003800000 */
.L_x_200:
[----:B------:R-:W1:Y:S01]  /*9200*/  SYNCS.PHASECHK.TRANS64.TRYWAIT P0, [R7+URZ], R4 ;  /* 0x00000004070075a7 */ /* 0x000e62000800017f */
[----:B------:R-:W-:-:S05]  /*9210*/  VIADD R2, R13, 0x1 ;  /* 0x000000010d027836 */ /* 0x000fca0000000000 */
[----:B------:R-:W-:-:S04]  /*9220*/  ISETP.NE.AND P1, PT, R2, 0x7, PT ;  /* 0x000000070200780c */ /* 0x000fc80003f25270 */
[----:B0-----:R-:W-:Y:S02]  /*9230*/  SEL R3, RZ, 0x1, P1 ;  /* 0x00000001ff037807 */ /* 0x001fe40000800000 */
[----:B------:R-:W-:Y:S02]  /*9240*/  SEL R9, R2, RZ, P1 ;  /* 0x000000ff02097207 */ /* 0x000fe40000800000 */
[----:B------:R-:W-:-:S03]  /*9250*/  LOP3.LUT R8, R8, R3, RZ, 0x3c, !PT ;  /* 0x0000000308087212 */ /* 0x000fc600078e3cff */
[----:B------:R-:W-:Y:S01]  /*9260*/  IMAD R6, R9, 0x8, R0 ;  /* 0x0000000809067824 */ /* 0x000fe200078e0200 */
[----:B------:R-:W-:Y:S01]  /*9270*/  SHF.L.U32 R5, R8, 0x1f, RZ ;  /* 0x0000001f08057819 */ /* 0x000fe200000006ff */
[----:B-1----:R-:W-:Y:S06]  /*9280*/  @!P0 BRA `(.L_x_187) ;  /* 0x0000000400448947 */ /* 0x002fec0003800000 */
.L_x_201:
[----:B------:R-:W1:Y:S01]  /*9290*/  SYNCS.PHASECHK.TRANS64.TRYWAIT P0, [R6+URZ], R5 ;  /* 0x00000005060075a7 */ /* 0x000e62000800017f */
[----:B------:R-:W-:-:S05]  /*92a0*/  VIADD R2, R9, 0x1 ;  /* 0x0000000109027836 */ /* 0x000fca0000000000 */
[----:B------:R-:W-:-:S04]  /*92b0*/  ISETP.NE.AND P1, PT, R2, 0x7, PT ;  /* 0x000000070200780c */ /* 0x000fc80003f25270 */
[----:B------:R-:W-:Y:S02]  /*92c0*/  SEL R3, RZ, 0x1, P1 ;  /* 0x00000001ff037807 */ /* 0x000fe40000800000 */
[----:B0-----:R-:W-:Y:S02]  /*92d0*/  SEL R7, R2, RZ, P1 ;  /* 0x000000ff02077207 */ /* 0x001fe40000800000 */
[----:B------:R-:W-:-:S03]  /*92e0*/  LOP3.LUT R8, R8, R3, RZ, 0x3c, !PT ;  /* 0x0000000308087212 */ /* 0x000fc600078e3cff */
[----:B------:R-:W-:Y:S01]  /*92f0*/  IMAD R9, R7, 0x8, R0 ;  /* 0x0000000807097824 */ /* 0x000fe200078e0200 */
[----:B------:R-:W-:Y:S01]  /*9300*/  SHF.L.U32 R4, R8, 0x1f, RZ ;  /* 0x0000001f08047819 */ /* 0x000fe200000006ff */
[----:B-1----:R-:W-:Y:S06]  /*9310*/  @!P0 BRA `(.L_x_188) ;  /* 0x0000000400348947 */ /* 0x002fec0003800000 */
.L_x_202:
[----:B------:R-:W1:Y:S01]  /*9320*/  SYNCS.PHASECHK.TRANS64.TRYWAIT P0, [R9+URZ], R4 ;  /* 0x00000004090075a7 */ /* 0x000e62000800017f */
[----:B------:R-:W-:-:S05]  /*9330*/  VIADD R2, R7, 0x1 ;  /* 0x0000000107027836 */ /* 0x000fca0000000000 */
[----:B------:R-:W-:-:S04]  /*9340*/  ISETP.NE.AND P1, PT, R2, 0x7, PT ;  /* 0x000000070200780c */ /* 0x000fc80003f25270 */
[----:B------:R-:W-:Y:S02]  /*9350*/  SEL R3, RZ, 0x1, P1 ;  /* 0x00000001ff037807 */ /* 0x000fe40000800000 */
[----:B------:R-:W-:Y:S02]  /*9360*/  SEL R7, R2, RZ, P1 ;  /* 0x000000ff02077207 */ /* 0x000fe40000800000 */
[----:B------:R-:W-:-:S03]  /*9370*/  LOP3.LUT R8, R8, R3, RZ, 0x3c, !PT ;  /* 0x0000000308087212 */ /* 0x000fc600078e3cff */
[----:B------:R-:W-:Y:S01]  /*9380*/  IMAD R10, R7, 0x8, R0 ;  /* 0x00000008070a7824 */ /* 0x000fe200078e0200 */
[----:B0-----:R-:W-:Y:S01]  /*9390*/  SHF.L.U32 R5, R8, 0x1f, RZ ;  /* 0x0000001f08057819 */ /* 0x001fe200000006ff */
[----:B-1----:R-:W-:Y:S06]  /*93a0*/  @!P0 BRA `(.L_x_189) ;  /* 0x0000000400248947 */ /* 0x002fec0003800000 */
.L_x_203:
[----:B------:R-:W1:Y:S01]  /*93b0*/  SYNCS.PHASECHK.TRANS64.TRYWAIT P0, [R10+URZ], R5 ;  /* 0x000000050a0075a7 */ /* 0x000e62000800017f */
[----:B------:R-:W-:-:S05]  /*93c0*/  VIADD R2, R7, 0x1 ;  /* 0x0000000107027836 */ /* 0x000fca0000000000 */
[----:B------:R-:W-:-:S04]  /*93d0*/  ISETP.NE.AND P1, PT, R2, 0x7, PT ;  /* 0x000000070200780c */ /* 0x000fc80003f25270 */
[----:B------:R-:W-:Y:S02]  /*93e0*/  SEL R3, RZ, 0x1, P1 ;  /* 0x00000001ff037807 */ /* 0x000fe40000800000 */
[----:B------:R-:W-:Y:S02]  /*93f0*/  SEL R7, R2, RZ, P1 ;  /* 0x000000ff02077207 */ /* 0x000fe40000800000 */
[----:B0-----:R-:W-:-:S03]  /*9400*/  LOP3.LUT R9, R8, R3, RZ, 0x3c, !PT ;  /* 0x0000000308097212 */ /* 0x001fc600078e3cff */
[----:B------:R-:W-:Y:S01]  /*9410*/  IMAD R11, R7, 0x8, R0 ;  /* 0x00000008070b7824 */ /* 0x000fe200078e0200 */
[----:B------:R-:W-:Y:S01]  /*9420*/  SHF.L.U32 R6, R9, 0x1f, RZ ;  /* 0x0000001f09067819 */ /* 0x000fe200000006ff */
[----:B-1----:R-:W-:Y:S06]  /*9430*/  @!P0 BRA `(.L_x_190) ;  /* 0x0000000400148947 */ /* 0x002fec0003800000 */
.L_x_204:
[----:B------:R-:W1:Y:S01]  /*9440*/  SYNCS.PHASECHK.TRANS64.TRYWAIT P0, [R11+URZ], R6 ;  /* 0x000000060b0075a7 */ /* 0x000e62000800017f */
[----:B------:R-:W-:-:S05]  /*9450*/  VIADD R2, R7, 0x1 ;  /* 0x0000000107027836 */ /* 0x000fca0000000000 */
[----:B------:R-:W-:-:S04]  /*9460*/  ISETP.NE.AND P1, PT, R2, 0x7, PT ;  /* 0x000000070200780c */ /* 0x000fc80003f25270 */
[----:B------:R-:W-:Y:S02]  /*9470*/  SEL R4, RZ, 0x1, P1 ;  /* 0x00000001ff047807 */ /* 0x000fe40000800000 */
[----:B------:R-:W-:Y:S02]  /*9480*/  SEL R3, R2, RZ, P1 ;  /* 0x000000ff02037207 */ /* 0x000fe40000800000 */
[----:B------:R-:W-:Y:S01]  /*9490*/  LOP3.LUT R4, R9, R4, RZ, 0x3c, !PT ;  /* 0x0000000409047212 */ /* 0x000fe200078e3cff */
[----:B-1----:R-:W-:Y:S06]  /*94a0*/  @!P0 BRA `(.L_x_191) ;  /* 0x00000004000c8947 */ /* 0x002fec0003800000 */
.L_x_205:
[----:B------:R-:W-:Y:S01]  /*94b0*/  IMAD R3, R3, 0x8, R0 ;  /* 0x0000000803037824 */ /* 0x000fe200078e0200 */
[----:B------:R-:W-:-:S07]  /*94c0*/  SHF.L.U32 R0, R4, 0x1f, RZ ;  /* 0x0000001f04007819 */ /* 0x000fce00000006ff */
.L_x_192:
[----:B--2---:R2:W3:Y:S02]  /*94d0*/  SYNCS.PHASECHK.TRANS64.TRYWAIT P0, [R3+URZ], R0 ;  /* 0x00000000030075a7 */ /* 0x0044e4000800017f */
[----:B---3--:R-:W-:Y:S05]  /*94e0*/  @!P0 NANOSLEEP.SYNCS 0x989680 ;  /* 0x009896800000895d */ /* 0x008fea0003900000 */
[----:B------:R-:W3:Y:S02]  /*94f0*/  @!P0 SYNCS.PHASECHK.TRANS64 P0, [R3+URZ], R0 ;  /* 0x00000000030085a7 */ /* 0x000ee4000800007f */
[----:B---3--:R-:W-:Y:S05]  /*9500*/  @!P0 BRA `(.L_x_192) ;  /* 0xfffffffc00f08947 */ /* 0x008fea000383ffff */
.L_x_184:
[----:B------:R-:W-:Y:S05]  /*9510*/  BSYNC B0 ;  /* 0x0000000000007941 */ /* 0x000fea0003800000 */
.L_x_183:
[----:B------:R-:W-:Y:S05]  /*9520*/  EXIT ;  /* 0x000000000000794d */ /* 0x000fea0003800000 */
.L_x_17:
[----:B-1----:R-:W-:-:S04]  /*9530*/  IMAD.U32 R11, RZ, RZ, UR6 ;  /* 0x00000006ff0b7e24 */ /* 0x002fc8000f8e00ff */
[----:B------:R1:W4:Y:S03]  /*9540*/  SYNCS.PHASECHK.TRANS64.TRYWAIT P0, [R11+URZ], R10 ;  /* 0x0000000a0b0075a7 */ /* 0x000326000800017f */
[----:B----4-:R-:W-:Y:S05]  /*9550*/  @!P0 NANOSLEEP.SYNCS 0x989680 ;  /* 0x009896800000895d */ /* 0x010fea0003900000 */
[----:B------:R-:W4:Y:S02]  /*9560*/  @!P0 SYNCS.PHASECHK.TRANS64 P0, [R11+URZ], R10 ;  /* 0x0000000a0b0085a7 */ /* 0x000f24000800007f */
[----:B----4-:R-:W-:Y:S05]  /*9570*/  @!P0 BRA `(.L_x_17) ;  /* 0xfffffffc00ec8947 */ /* 0x010fea000383ffff */
[----:B------:R-:W-:Y:S05]  /*9580*/  BRA `(.L_x_16) ;  /* 0xffffff8000087947 */ /* 0x000fea000383ffff */
.L_x_23:
[----:B-1----:R-:W-:-:S04]  /*9590*/  IMAD.U32 R140, RZ, RZ, UR12 ;  /* 0x0000000cff8c7e24 */ /* 0x002fc8000f8e00ff */
[----:B------:R1:W4:Y:S03]  /*95a0*/  SYNCS.PHASECHK.TRANS64.TRYWAIT P0, [R140+URZ], R11 ;  /* 0x0000000b8c0075a7 */ /* 0x000326000800017f */
[----:B----4-:R-:W-:Y:S05]  /*95b0*/  @!P0 NANOSLEEP.SYNCS 0x989680 ;  /* 0x009896800000895d */ /* 0x010fea0003900000 */
[----:B------:R-:W4:Y:S02]  /*95c0*/  @!P0 SYNCS.PHASECHK.TRANS64 P0, [R140+URZ], R11 ;  /* 0x0000000b8c0085a7 */ /* 0x000f24000800007f */
[----:B----4-:R-:W-:Y:S05]  /*95d0*/  @!P0 BRA `(.L_x_23) ;  /* 0xfffffffc00ec8947 */ /* 0x010fea000383ffff */
[----:B------:R-:W-:Y:S05]  /*95e0*/  BRA `(.L_x_22) ;  /* 0xffffff88007c7947 */ /* 0x000fea000383ffff */
.L_x_170:
[----:B------:R-:W-:Y:S01]  /*95f0*/  BSSY B1, `(.L_x_193) ;  /* 0x0000006000017945 */ /* 0x000fe20003800000 */
[----:B------:R-:W-:-:S07]  /*9600*/  IMAD.MOV.U32 R7, RZ, RZ, -0x1 ;  /* 0xffffffffff077424 */ /* 0x000fce00078e00ff */
[----:B------:R-:W-:Y:S05]  /*9610*/  WARPSYNC.COLLECTIVE R7, `(.L_x_194) ;  /* 0x00000000070c7348 */ /* 0x000fea0003c00000 */
[----:B------:R-:W-:Y:S02]  /*9620*/  ELECT P1, UR62, PT ;  /* 0x00000000003e782f */ /* 0x000fe40003820000 */
[----:B------:R-:W-:Y:S01]  /*9630*/  MOV R7, UR62 ;  /* 0x0000003e00077c02 */ /* 0x000fe20008000f00 */
[----:B------:R-:W-:Y:S10]  /*9640*/  ENDCOLLECTIVE ;  /* 0x000000000000791b */ /* 0x000ff40003800000 */
.L_x_194:
[----:B------:R-:W-:Y:S05]  /*9650*/  BSYNC B1 ;  /* 0x0000000000017941 */ /* 0x000fea0003800000 */
.L_x_193:
[----:B------:R-:W-:Y:S05]  /*9660*/  BRA `(.L_x_195) ;  /* 0xffffffec00d87947 */ /* 0x000fea000383ffff */
.L_x_173:
[----:B-1----:R1:W2:Y:S02]  /*9670*/  SYNCS.PHASECHK.TRANS64.TRYWAIT P1, [R19+URZ+0x38], R10 ;  /* 0x0000380a130075a7 */ /* 0x0022a4000802017f */
[----:B--2---:R-:W-:Y:S05]  /*9680*/  @!P1 NANOSLEEP.SYNCS 0x989680 ;  /* 0x009896800000995d */ /* 0x004fea0003900000 */
[----:B------:R-:W2:Y:S02]  /*9690*/  @!P1 SYNCS.PHASECHK.TRANS64 P1, [R19+URZ+0x38], R10 ;  /* 0x0000380a130095a7 */ /* 0x000ea4000802007f */
[----:B--2---:R-:W-:Y:S05]  /*96a0*/  @!P1 BRA `(.L_x_173) ;  /* 0xfffffffc00f09947 */ /* 0x004fea000383ffff */
[----:B------:R-:W-:Y:S05]  /*96b0*/  BRA `(.L_x_196) ;  /* 0xfffffff0000c7947 */ /* 0x000fea000383ffff */
.L_x_182:
[----:B------:R-:W-:Y:S01]  /*96c0*/  BSSY B0, `(.L_x_197) ;  /* 0x0000006000007945 */ /* 0x000fe20003800000 */
[----:B------:R-:W-:-:S07]  /*96d0*/  IMAD.MOV.U32 R7, RZ, RZ, -0x1 ;  /* 0xffffffffff077424 */ /* 0x000fce00078e00ff */
[----:B------:R-:W-:Y:S05]  /*96e0*/  WARPSYNC.COLLECTIVE R7, `(.L_x_198) ;  /* 0x00000000070c7348 */ /* 0x000fea0003c00000 */
[----:B------:R-:W-:Y:S02]  /*96f0*/  ELECT P1, UR62, PT ;  /* 0x00000000003e782f */ /* 0x000fe40003820000 */
[----:B------:R-:W-:Y:S01]  /*9700*/  MOV R7, UR62 ;  /* 0x0000003e00077c02 */ /* 0x000fe20008000f00 */
[----:B------:R-:W-:Y:S10]  /*9710*/  ENDCOLLECTIVE ;  /* 0x000000000000791b */ /* 0x000ff40003800000 */
.L_x_198:
[----:B------:R-:W-:Y:S05]  /*9720*/  BSYNC B0 ;  /* 0x0000000000007941 */ /* 0x000fea0003800000 */
.L_x_197:
[----:B------:R-:W-:Y:S01]  /*9730*/  PLOP3.LUT P0, PT, P1, PT, PT, 0x80, 0x0 ;  /* 0x000000000000781c */ /* 0x000fe20000f0f070 */
[----:B------:R-:W-:-:S12]  /*9740*/  BRA `(.L_x_199) ;  /* 0xfffffff800587947 */ /* 0x000fd8000383ffff */
.L_x_186:
[----:B0-----:R0:W1:Y:S02]  /*9750*/  SYNCS.PHASECHK.TRANS64.TRYWAIT P0, [R6+URZ], R3 ;  /* 0x00000003060075a7 */ /* 0x001064000800017f */
[----:B-1----:R-:W-:Y:S05]  /*9760*/  @!P0 NANOSLEEP.SYNCS 0x989680 ;  /* 0x009896800000895d */ /* 0x002fea0003900000 */
[----:B------:R-:W1:Y:S02]  /*9770*/  @!P0 SYNCS.PHASECHK.TRANS64 P0, [R6+URZ], R3 ;  /* 0x00000003060085a7 */ /* 0x000e64000800007f */
[----:B-1----:R-:W-:Y:S05]  /*9780*/  @!P0 BRA `(.L_x_186) ;  /* 0xfffffffc00f08947 */ /* 0x002fea000383ffff */
[----:B------:R-:W-:Y:S05]  /*9790*/  BRA `(.L_x_200) ;  /* 0xfffffff800987947 */ /* 0x000fea000383ffff */
.L_x_187:
[----:B0-----:R0:W1:Y:S02]  /*97a0*/  SYNCS.PHASECHK.TRANS64.TRYWAIT P0, [R7+URZ], R4 ;  /* 0x00000004070075a7 */ /* 0x001064000800017f */
[----:B-1----:R-:W-:Y:S05]  /*97b0*/  @!P0 NANOSLEEP.SYNCS 0x989680 ;  /* 0x009896800000895d */ /* 0x002fea0003900000 */
[----:B------:R-:W1:Y:S02]  /*97c0*/  @!P0 SYNCS.PHASECHK.TRANS64 P0, [R7+URZ], R4 ;  /* 0x00000004070085a7 */ /* 0x000e64000800007f */
[----:B-1----:R-:W-:Y:S05]  /*97d0*/  @!P0 BRA `(.L_x_187) ;  /* 0xfffffffc00f08947 */ /* 0x002fea000383ffff */
[----:B------:R-:W-:Y:S05]  /*97e0*/  BRA `(.L_x_201) ;  /* 0xfffffff800a87947 */ /* 0x000fea000383ffff */
.L_x_188:
[----:B0-----:R0:W1:Y:S02]  /*97f0*/  SYNCS.PHASECHK.TRANS64.TRYWAIT P0, [R6+URZ], R5 ;  /* 0x00000005060075a7 */ /* 0x001064000800017f */
[----:B-1----:R-:W-:Y:S05]  /*9800*/  @!P0 NANOSLEEP.SYNCS 0x989680 ;  /* 0x009896800000895d */ /* 0x002fea0003900000 */
[----:B------:R-:W1:Y:S02]  /*9810*/  @!P0 SYNCS.PHASECHK.TRANS64 P0, [R6+URZ], R5 ;  /* 0x00000005060085a7 */ /* 0x000e64000800007f */
[----:B-1----:R-:W-:Y:S05]  /*9820*/  @!P0 BRA `(.L_x_188) ;  /* 0xfffffffc00f08947 */ /* 0x002fea000383ffff */
[----:B------:R-:W-:Y:S05]  /*9830*/  BRA `(.L_x_202) ;  /* 0xfffffff800b87947 */ /* 0x000fea000383ffff */
.L_x_189:
[----:B0-----:R0:W1:Y:S02]  /*9840*/  SYNCS.PHASECHK.TRANS64.TRYWAIT P0, [R9+URZ], R4 ;  /* 0x00000004090075a7 */ /* 0x001064000800017f */
[----:B-1----:R-:W-:Y:S05]  /*9850*/  @!P0 NANOSLEEP.SYNCS 0x989680 ;  /* 0x009896800000895d */ /* 0x002fea0003900000 */
[----:B------:R-:W1:Y:S02]  /*9860*/  @!P0 SYNCS.PHASECHK.TRANS64 P0, [R9+URZ], R4 ;  /* 0x00000004090085a7 */ /* 0x000e64000800007f */
[----:B-1----:R-:W-:Y:S05]  /*9870*/  @!P0 BRA `(.L_x_189) ;  /* 0xfffffffc00f08947 */ /* 0x002fea000383ffff */
[----:B------:R-:W-:Y:S05]  /*9880*/  BRA `(.L_x_203) ;  /* 0xfffffff800c87947 */ /* 0x000fea000383ffff */
.L_x_190:
[----:B0-----:R0:W1:Y:S02]  /*9890*/  SYNCS.PHASECHK.TRANS64.TRYWAIT P0, [R10+URZ], R5 ;  /* 0x000000050a0075a7 */ /* 0x001064000800017f */
[----:B-1----:R-:W-:Y:S05]  /*98a0*/  @!P0 NANOSLEEP.SYNCS 0x989680 ;  /* 0x009896800000895d */ /* 0x002fea0003900000 */
[----:B------:R-:W1:Y:S02]  /*98b0*/  @!P0 SYNCS.PHASECHK.TRANS64 P0, [R10+URZ], R5 ;  /* 0x000000050a0085a7 */ /* 0x000e64000800007f */
[----:B-1----:R-:W-:Y:S05]  /*98c0*/  @!P0 BRA `(.L_x_190) ;  /* 0xfffffffc00f08947 */ /* 0x002fea000383ffff */
[----:B------:R-:W-:Y:S05]  /*98d0*/  BRA `(.L_x_204) ;  /* 0xfffffff800d87947 */ /* 0x000fea000383ffff */
.L_x_191:
[----:B-1----:R1:W2:Y:S02]  /*98e0*/  SYNCS.PHASECHK.TRANS64.TRYWAIT P0, [R11+URZ], R6 ;  /* 0x000000060b0075a7 */ /* 0x0022a4000800017f */
[----:B--2---:R-:W-:Y:S05]  /*98f0*/  @!P0 NANOSLEEP.SYNCS 0x989680 ;  /* 0x009896800000895d */ /* 0x004fea0003900000 */
[----:B------:R-:W2:Y:S02]  /*9900*/  @!P0 SYNCS.PHASECHK.TRANS64 P0, [R11+URZ], R6 ;  /* 0x000000060b0085a7 */ /* 0x000ea4000800007f */
[----:B--2---:R-:W-:Y:S05]  /*9910*/  @!P0 BRA `(.L_x_191) ;  /* 0xfffffffc00f08947 */ /* 0x004fea000383ffff */
[----:B------:R-:W-:Y:S05]  /*9920*/  BRA `(.L_x_205) ;  /* 0xfffffff800e07947 */ /* 0x000fea000383ffff */
.L_x_206:
[----:B------:R-:W-:-:S00]  /*9930*/  BRA `(.L_x_206) ;  /* 0xfffffffc00fc7947 */ /* 0x000fc0000383ffff */
[----:B------:R-:W-:-:S00]  /*9940*/  NOP ;  /* 0x0000000000007918 */ /* 0x000fc00000000000 */
        /* <DEDUP_REMOVED lines=11> */
.L_x_207:


//--------------------- .nv.shared._ZN7cutlass13device_kernelINS_4gemm6kernel13GemmUniversalIN4cute5tupleIJiiiiEEENS1_10collective13CollectiveMmaINS1_37MainloopSm90TmaGmmaWarpSpecializedFP8ILi7ENS5_IJNS4_1CILi1EEESB_SB_EEENS1_35KernelTmaWarpSpecializedCooperativeEEENS5_IJNSA_ILi128EEESF_SF_EEENS_12float_e4m3_tENS5_IJlSB_lEEESH_SI_NS4_8TiledMMAINS4_8MMA_AtomIJNS4_4SM904GMMA31MMA_64x128x32_F32E4M3E4M3_SS_TNILNSM_7ScaleInE1ELSO_1EEEEEENS4_6LayoutINS5_IJNSA_ILi2EEESB_SB_EEENS5_IJSB_NSA_ILi0EEESU_EEEEENS5_IJNS4_10UnderscoreESX_SX_EEEEENS4_13SM90_TMA_LOADENS4_14ComposedLayoutINS4_7SwizzleILi3ELi4ELi3EEENS4_18smem_ptr_flag_bitsILi8EEENSR_INS5_IJNSA_ILi8EEESF_EEENS5_IJSF_SB_EEEEEEEvNS4_8identityES10_S1A_vS1B_EENS_8epilogue10collective6detail29Sm90TmaWarpSpecializedAdapterINS1E_15DefaultEpilogueISH_SI_SI_NS1D_6thread17LinearCombinationISH_Li1EffLNS1I_9ScaleType4KindE0ELNS_15FloatRoundStyleE2ESH_EENS1_15EpilogueDefaultEEEEEvvEEEEvNT_6ParamsE --------------------------
	.section	.nv.shared._ZN7cutlass13device_kernelINS_4gemm6kernel13GemmUniversalIN4cute5tupleIJiiiiEEENS1_10collective13CollectiveMmaINS1_37MainloopSm90TmaGmmaWarpSpecializedFP8ILi7ENS5_IJNS4_1CILi1EEESB_SB_EEENS1_35KernelTmaWarpSpecializedCooperativeEEENS5_IJNSA_ILi128EEESF_SF_EEENS_12float_e4m3_tENS5_IJlSB_lEEESH_SI_NS4_8TiledMMAINS4_8MMA_AtomIJNS4_4SM904GMMA31MMA_64x128x32_F32E4M3E4M3_SS_TNILNSM_7ScaleInE1ELSO_1EEEEEENS4_6LayoutINS5_IJNSA_ILi2EEESB_SB_EEENS5_IJSB_NSA_ILi0EEESU_EEEEENS5_IJNS4_10UnderscoreESX_SX_EEEEENS4_13SM90_TMA_LOADENS4_14ComposedLayoutINS4_7SwizzleILi3ELi4ELi3EEENS4_18smem_ptr_flag_bitsILi8EEENSR_INS5_IJNSA_ILi8EEESF_EEENS5_IJSF_SB_EEEEEEEvNS4_8identityES10_S1A_vS1B_EENS_8epilogue10collective6detail29Sm90TmaWarpSpecializedAdapterINS1E_15DefaultEpilogueISH_SI_SI_NS1D_6thread17LinearCombinationISH_Li1EffLNS1I_9ScaleType4KindE0ELNS_15FloatRoundStyleE2ESH_EENS1_15EpilogueDefaultEEEEEvvEEEEvNT_6ParamsE,"aw",@nobits
	.sectionflags	@""
	.align	16
	.zero		1024


//--------------------- .nv.shared.reserved.0     --------------------------
	.section	.nv.shared.reserved.0,"aw",@nobits
	.weak		__nv_reservedSMEM_offset_0_alias
	.size		__nv_reservedSMEM_offset_0_alias, 0, 0
	.other		__nv_reservedSMEM_offset_0_alias,@"STO_CUDA_RESERVED_SHARED STV_DEFAULT"
__nv_reservedSMEM_offset_0_alias:
	.zero		0


//--------------------- .nv.global                --------------------------
	.section	.nv.global,"aw",@nobits
.nv.global:
	.type		_ZN40_INTERNAL_48df91f6_4_k_cu_bf207eb0_252364cute1_E,@object
	.size		_ZN40_INTERNAL_48df91f6_4_k_cu_bf207eb0_252364cute1_E,(_ZN40_INTERNAL_48df91f6_4_k_cu_bf207eb0_252364cuda3std3__45__cpo6cbeginE - _ZN40_INTERNAL_48df91f6_4_k_cu_bf207eb0_252364cute1_E)
_ZN40_INTERNAL_48df91f6_4_k_cu_bf207eb0_252364cute1_E:
	.zero		1
	.type		_ZN40_INTERNAL_48df91f6_4_k_cu_bf207eb0_252364cuda3std3__45__cpo6cbeginE,@object
	.size		_ZN40_INTERNAL_48df91f6_4_k_cu_bf207eb0_252364cuda3std3__45__cpo6cbeginE,(_ZN40_INTERNAL_48df91f6_4_k_cu_bf207eb0_252364cuda3std3__48in_placeE - _ZN40_INTERNAL_48df91f6_4_k_cu_bf207eb0_252364cuda3std3__45__cpo6cbeginE)
_ZN40_INTERNAL_48df91f6_4_k_cu_bf207eb0_252364cuda3std3__45__cpo6cbeginE:
	.zero		1
	.type		_ZN40_INTERNAL_48df91f6_4_k_cu_bf207eb0_252364cuda3std3__48in_placeE,@object
	.size		_ZN40_INTERNAL_48df91f6_4_k_cu_bf207eb0_252364cuda3std3__48in_placeE,(_ZN40_INTERNAL_48df91f6_4_k_cu_bf207eb0_252364cuda3std6ranges3__45__cpo9iter_moveE - _ZN40_INTERNAL_48df91f6_4_k_cu_bf207eb0_252364cuda3std3__48in_placeE)
_ZN40_INTERNAL_48df91f6_4_k_cu_bf207eb0_252364cuda3std3__48in_placeE:
	.zero		1
	.type		_ZN40_INTERNAL_48df91f6_4_k_cu_bf207eb0_252364cuda3std6ranges3__45__cpo9iter_moveE,@object
	.size		_ZN40_INTERNAL_48df91f6_4_k_cu_bf207eb0_252364cuda3std6ranges3__45__cpo9iter_moveE,(_ZN40_INTERNAL_48df91f6_4_k_cu_bf207eb0_252364cuda3std3__45__cpo5beginE - _ZN40_INTERNAL_48df91f6_4_k_cu_bf207eb0_252364cuda3std6ranges3__45__cpo9iter_moveE)
_ZN40_INTERNAL_48df91f6_4_k_cu_bf207eb0_252364cuda3std6ranges3__45__cpo9iter_moveE:
	.zero		1
	.type		_ZN40_INTERNAL_48df91f6_4_k_cu_bf207eb0_252364cuda3std3__45__cpo5beginE,@object
	.size		_ZN40_INTERNAL_48df91f6_4_k_cu_bf207eb0_252364cuda3std3__45__cpo5beginE,(_ZN40_INTERNAL_48df91f6_4_k_cu_bf207eb0_252364cuda3std3__442_GLOBAL__N__48df91f6_4_k_cu_bf207eb0_252366ignoreE - _ZN40_INTERNAL_48df91f6_4_k_cu_bf207eb0_252364cuda3std3__45__cpo5beginE)
_ZN40_INTERNAL_48df91f6_4_k_cu_bf207eb0_252364cuda3std3__45__cpo5beginE:
	.zero		1
	.type		_ZN40_INTERNAL_48df91f6_4_k_cu_bf207eb0_252364cuda3std3__442_GLOBAL__N__48df91f6_4_k_cu_bf207eb0_252366ignoreE,@object
	.size		_ZN40_INTERNAL_48df91f6_4_k_cu_bf207eb0_252364cuda3std3__442_GLOBAL__N__48df91f6_4_k_cu_bf207eb0_252366ignoreE,(_ZN40_INTERNAL_48df91f6_4_k_cu_bf207eb0_252364cute7productE - _ZN40_INTERNAL_48df91f6_4_k_cu_bf207eb0_252364cuda3std3__442_GLOBAL__N__48df91f6_4_k_cu_bf207eb0_252366ignoreE)
_ZN40_INTERNAL_48df91f6_4_k_cu_bf207eb0_252364cuda3std3__442_GLOBAL__N__48df91f6_4_k_cu_bf207eb0_252366ignoreE:
	.zero		1
	.type		_ZN40_INTERNAL_48df91f6_4_k_cu_bf207eb0_252364cute7productE,@object
	.size		_ZN40_INTERNAL_48df91f6_4_k_cu_bf207eb0_252364cute7productE,(_ZN40_INTERNAL_48df91f6_4_k_cu_bf207eb0_252364cuda3std3__45__cpo3endE - _ZN40_INTERNAL_48df91f6_4_k_cu_bf207eb0_252364cute7productE)
_ZN40_INTERNAL_48df91f6_4_k_cu_bf207eb0_252364cute7productE:
	.zero		1
	.type		_ZN40_INTERNAL_48df91f6_4_k_cu_bf207eb0_252364cuda3std3__45__cpo3endE,@object
	.size		_ZN40_INTERNAL_48df91f6_4_k_cu_bf207eb0_252364cuda3std3__45__cpo3endE,(_ZN40_INTERNAL_48df91f6_4_k_cu_bf207eb0_252364cuda3std3__419piecewise_constructE - _ZN40_INTERNAL_48df91f6_4_k_cu_bf207eb0_252364cuda3std3__45__cpo3endE)
_ZN40_INTERNAL_48df91f6_4_k_cu_bf207eb0_252364cuda3std3__45__cpo3endE:
	.zero		1
	.type		_ZN40_INTERNAL_48df91f6_4_k_cu_bf207eb0_252364cuda3std3__419piecewise_constructE,@object
	.size		_ZN40_INTERNAL_48df91f6_4_k_cu_bf207eb0_252364cuda3std3__419piecewise_constructE,(_ZN40_INTERNAL_48df91f6_4_k_cu_bf207eb0_252364cuda3std3__45__cpo4cendE - _ZN40_INTERNAL_48df91f6_4_k_cu_bf207eb0_252364cuda3std3__419piecewise_constructE)
_ZN40_INTERNAL_48df91f6_4_k_cu_bf207eb0_252364cuda3std3__419piecewise_constructE:
	.zero		1
	.type		_ZN40_INTERNAL_48df91f6_4_k_cu_bf207eb0_252364cuda3std3__45__cpo4cendE,@object
	.size		_ZN40_INTERNAL_48df91f6_4_k_cu_bf207eb0_252364cuda3std3__45__cpo4cendE,(_ZN40_INTERNAL_48df91f6_4_k_cu_bf207eb0_252364cuda3std6ranges3__45__cpo4swapE - _ZN40_INTERNAL_48df91f6_4_k_cu_bf207eb0_252364cuda3std3__45__cpo4cendE)
_ZN40_INTERNAL_48df91f6_4_k_cu_bf207eb0_252364cuda3std3__45__cpo4cendE:
	.zero		1
	.type		_ZN40_INTERNAL_48df91f6_4_k_cu_bf207eb0_252364cuda3std6ranges3__45__cpo4swapE,@object
	.size		_ZN40_INTERNAL_48df91f6_4_k_cu_bf207eb0_252364cuda3std6ranges3__45__cpo4swapE,(.L_7 - _ZN40_INTERNAL_48df91f6_4_k_cu_bf207eb0_252364cuda3std6ranges3__45__cpo4swapE)
_ZN40_INTERNAL_48df91f6_4_k_cu_bf207eb0_252364cuda3std6ranges3__45__cpo4swapE:
	.zero		1
.L_7:


//--------------------- .nv.constant0._ZN7cutlass13device_kernelINS_4gemm6kernel13GemmUniversalIN4cute5tupleIJiiiiEEENS1_10collective13CollectiveMmaINS1_37MainloopSm90TmaGmmaWarpSpecializedFP8ILi7ENS5_IJNS4_1CILi1EEESB_SB_EEENS1_35KernelTmaWarpSpecializedCooperativeEEENS5_IJNSA_ILi128EEESF_SF_EEENS_12float_e4m3_tENS5_IJlSB_lEEESH_SI_NS4_8TiledMMAINS4_8MMA_AtomIJNS4_4SM904GMMA31MMA_64x128x32_F32E4M3E4M3_SS_TNILNSM_7ScaleInE1ELSO_1EEEEEENS4_6LayoutINS5_IJNSA_ILi2EEESB_SB_EEENS5_IJSB_NSA_ILi0EEESU_EEEEENS5_IJNS4_10UnderscoreESX_SX_EEEEENS4_13SM90_TMA_LOADENS4_14ComposedLayoutINS4_7SwizzleILi3ELi4ELi3EEENS4_18smem_ptr_flag_bitsILi8EEENSR_INS5_IJNSA_ILi8EEESF_EEENS5_IJSF_SB_EEEEEEEvNS4_8identityES10_S1A_vS1B_EENS_8epilogue10collective6detail29Sm90TmaWarpSpecializedAdapterINS1E_15DefaultEpilogueISH_SI_SI_NS1D_6thread17LinearCombinationISH_Li1EffLNS1I_9ScaleType4KindE0ELNS_15FloatRoundStyleE2ESH_EENS1_15EpilogueDefaultEEEEEvvEEEEvNT_6ParamsE --------------------------
	.section	.nv.constant0._ZN7cutlass13device_kernelINS_4gemm6kernel13GemmUniversalIN4cute5tupleIJiiiiEEENS1_10collective13CollectiveMmaINS1_37MainloopSm90TmaGmmaWarpSpecializedFP8ILi7ENS5_IJNS4_1CILi1EEESB_SB_EEENS1_35KernelTmaWarpSpecializedCooperativeEEENS5_IJNSA_ILi128EEESF_SF_EEENS_12float_e4m3_tENS5_IJlSB_lEEESH_SI_NS4_8TiledMMAINS4_8MMA_AtomIJNS4_4SM904GMMA31MMA_64x128x32_F32E4M3E4M3_SS_TNILNSM_7ScaleInE1ELSO_1EEEEEENS4_6LayoutINS5_IJNSA_ILi2EEESB_SB_EEENS5_IJSB_NSA_ILi0EEESU_EEEEENS5_IJNS4_10UnderscoreESX_SX_EEEEENS4_13SM90_TMA_LOADENS4_14ComposedLayoutINS4_7SwizzleILi3ELi4ELi3EEENS4_18smem_ptr_flag_bitsILi8EEENSR_INS5_IJNSA_ILi8EEESF_EEENS5_IJSF_SB_EEEEEEEvNS4_8identityES10_S1A_vS1B_EENS_8epilogue10collective6detail29Sm90TmaWarpSpecializedAdapterINS1E_15DefaultEpilogueISH_SI_SI_NS1D_6thread17LinearCombinationISH_Li1EffLNS1I_9ScaleType4KindE0ELNS_15FloatRoundStyleE2ESH_EENS1_15EpilogueDefaultEEEEEvvEEEEvNT_6ParamsE,"a",@progbits
	.sectionflags	@""
	.align	4
.nv.constant0._ZN7cutlass13device_kernelINS_4gemm6kernel13GemmUniversalIN4cute5tupleIJiiiiEEENS1_10collective13CollectiveMmaINS1_37MainloopSm90TmaGmmaWarpSpecializedFP8ILi7ENS5_IJNS4_1CILi1EEESB_SB_EEENS1_35KernelTmaWarpSpecializedCooperativeEEENS5_IJNSA_ILi128EEESF_SF_EEENS_12float_e4m3_tENS5_IJlSB_lEEESH_SI_NS4_8TiledMMAINS4_8MMA_AtomIJNS4_4SM904GMMA31MMA_64x128x32_F32E4M3E4M3_SS_TNILNSM_7ScaleInE1ELSO_1EEEEEENS4_6LayoutINS5_IJNSA_ILi2EEESB_SB_EEENS5_IJSB_NSA_ILi0EEESU_EEEEENS5_IJNS4_10UnderscoreESX_SX_EEEEENS4_13SM90_TMA_LOADENS4_14ComposedLayoutINS4_7SwizzleILi3ELi4ELi3EEENS4_18smem_ptr_flag_bitsILi8EEENSR_INS5_IJNSA_ILi8EEESF_EEENS5_IJSF_SB_EEEEEEEvNS4_8identityES10_S1A_vS1B_EENS_8epilogue10collective6detail29Sm90TmaWarpSpecializedAdapterINS1E_15DefaultEpilogueISH_SI_SI_NS1D_6thread17LinearCombinationISH_Li1EffLNS1I_9ScaleType4KindE0ELNS_15FloatRoundStyleE2ESH_EENS1_15EpilogueDefaultEEEEEvvEEEEvNT_6ParamsE:
	.zero		1664


//--------------------- SYMBOLS --------------------------

	.type		.nv.reservedSmem.offset0,@object
	.size		.nv.reservedSmem.offset0,0x4
